	.target	sm_100a

	.elftype	@"ET_EXEC"


//--------------------- .note.nv.tkinfo           --------------------------
	.section	.note.nv.tkinfo,"",@"SHT_NOTE"
	.sectionflags	@"SHF_NOTE_NV_TKINFO"
	.tkinfo
        /*0018*/ 	.word	0x00000002
        /*0030*/ 	.string	""
        /*0030*/ 	.string	"ptxas"
        /*0030*/ 	.string	"Cuda compilation tools, release 13.0, V13.0.88"
        /*0030*/ 	.string	"Build cuda_13.0.r13.0/compiler.36424714_0"
        /*0030*/ 	.string	"-arch sm_100a -m 64 "



//--------------------- .note.nv.cuinfo           --------------------------
	.section	.note.nv.cuinfo,"",@"SHT_NOTE"
	.sectionflags	@"SHF_NOTE_NV_CUINFO"
        /*0018*/ 	.short	0x0002
        /*001a*/ 	.short	0x0064
        /*001c*/ 	.short	0x0082
	.zero		2


//--------------------- .nv.info                  --------------------------
	.section	.nv.info,"",@"SHT_CUDA_INFO"
	.align	4


	//----- nvinfo : EIATTR_REGCOUNT
	.align		4
        /*0000*/ 	.byte	0x04, 0x2f
        /*0002*/ 	.short	(.L_19 - .L_18)
	.align		4
.L_18:
        /*0004*/ 	.word	index@(_ZN7cutlass13device_kernelINS_4conv6kernel13ConvUniversalINS1_16ConvProblemShapeILNS1_8OperatorE0ELi2EEENS1_10collective14CollectiveConvINS1_47MainloopSm100TmaUmmaWarpSpecializedImplicitGemmILS5_0ELi13ELi2ELi1ELi2EN4cute5tupleIJNSA_1CILi2EEENSC_ILi1EEESE_EEEEENSB_IJNSC_ILi64EEESH_NSB_IJSH_EEEEEENS_6half_tESK_NSA_8TiledMMAINSA_8MMA_AtomIJNSA_20SM100_MMA_F16BF16_SSISK_SK_fLi64ELi64ELNSA_4UMMA5MajorE0ELSP_0ELNSO_7ScaleInE0ELSQ_0EEEEEENSA_6LayoutINSB_IJSE_SE_SE_EEENSB_IJNSC_ILi0EEESV_SV_EEEEENSB_IJNSA_10UnderscoreESY_SY_EEEEENS7_6detail27Sm100ImplicitGemmTileTraitsINSA_20SM90_TMA_LOAD_IM2COLENSA_14ComposedLayoutINSA_7SwizzleILi3ELi4ELi3EEENSA_18smem_ptr_flag_bitsILi16EEENST_INSB_IJNSC_ILi8EEESH_EEENSB_IJSH_SE_EEEEEEEvEENS12_INSA_23SM90_TMA_LOAD_MULTICASTES1D_vEEEENS_8epilogue10collective18CollectiveEpilogueINS1I_23Sm100TmaWarpSpecializedILi3ELi2ELi16ELb1ELb0EEEJSJ_NSB_IJNST_ISH_SE_EENST_INSC_ILi32EEESE_EEEEESK_NSB_IJNSB_IJlllEEESE_SV_EEESK_S1S_NS1I_6fusion15FusionCallbacksIS1M_NS1T_17LinearCombinationISK_fSK_fLNS_15FloatRoundStyleE2EEESJ_S1Q_JEEENSA_5SM1004TMEM4LOAD26SM100_TMEM_LOAD_16dp256b4xES13_NS14_INS15_ILi2ELi4ELi3EEES18_NST_INSB_IJS19_S1O_EEENSB_IJS1O_SE_EEEEEEENSA_17SM75_U32x4_LDSM_NENSA_21SM90_TMA_STORE_IM2COLES27_NSA_17SM90_U32x4_STSM_NENSA_39AutoVectorizingCopyWithAssumedAlignmentILi128EEEEEEvvEEEEvNT_6ParamsE)
        /*0008*/ 	.word	0x00000047


	//----- nvinfo : EIATTR_FRAME_SIZE
	.align		4
.L_19:
        /*000c*/ 	.byte	0x04, 0x11
        /*000e*/ 	.short	(.L_21 - .L_20)
	.align		4
.L_20:
        /*0010*/ 	.word	index@($__internal_2_$__cuda_sm10x_tcgen05_guardrail_trap_unallocated_columns_being_dealloced)
        /*0014*/ 	.word	0x00000008


	//----- nvinfo : EIATTR_FRAME_SIZE
	.align		4
.L_21:
        /*0018*/ 	.byte	0x04, 0x11
        /*001a*/ 	.short	(.L_23 - .L_22)
	.align		4
.L_22:
        /*001c*/ 	.word	index@($__internal_1_$__cuda_sm10x_tcgen05_guardrail_trap_phase_invalid_during_alloc)
        /*0020*/ 	.word	0x00000008


	//----- nvinfo : EIATTR_FRAME_SIZE
	.align		4
.L_23:
        /*0024*/ 	.byte	0x04, 0x11
        /*0026*/ 	.short	(.L_25 - .L_24)
	.align		4
.L_24:
        /*0028*/ 	.word	index@($__internal_0_$__cuda_sm10x_tcgen05_guardrail_trap_col_being_dealloced_not_returned_by_alloc)
        /*002c*/ 	.word	0x00000008


	//----- nvinfo : EIATTR_FRAME_SIZE
	.align		4
.L_25:
        /*0030*/ 	.byte	0x04, 0x11
        /*0032*/ 	.short	(.L_27 - .L_26)
	.align		4
.L_26:
        /*0034*/ 	.word	index@(_ZN7cutlass13device_kernelINS_4conv6kernel13ConvUniversalINS1_16ConvProblemShapeILNS1_8OperatorE0ELi2EEENS1_10collective14CollectiveConvINS1_47MainloopSm100TmaUmmaWarpSpecializedImplicitGemmILS5_0ELi13ELi2ELi1ELi2EN4cute5tupleIJNSA_1CILi2EEENSC_ILi1EEESE_EEEEENSB_IJNSC_ILi64EEESH_NSB_IJSH_EEEEEENS_6half_tESK_NSA_8TiledMMAINSA_8MMA_AtomIJNSA_20SM100_MMA_F16BF16_SSISK_SK_fLi64ELi64ELNSA_4UMMA5MajorE0ELSP_0ELNSO_7ScaleInE0ELSQ_0EEEEEENSA_6LayoutINSB_IJSE_SE_SE_EEENSB_IJNSC_ILi0EEESV_SV_EEEEENSB_IJNSA_10UnderscoreESY_SY_EEEEENS7_6detail27Sm100ImplicitGemmTileTraitsINSA_20SM90_TMA_LOAD_IM2COLENSA_14ComposedLayoutINSA_7SwizzleILi3ELi4ELi3EEENSA_18smem_ptr_flag_bitsILi16EEENST_INSB_IJNSC_ILi8EEESH_EEENSB_IJSH_SE_EEEEEEEvEENS12_INSA_23SM90_TMA_LOAD_MULTICASTES1D_vEEEENS_8epilogue10collective18CollectiveEpilogueINS1I_23Sm100TmaWarpSpecializedILi3ELi2ELi16ELb1ELb0EEEJSJ_NSB_IJNST_ISH_SE_EENST_INSC_ILi32EEESE_EEEEESK_NSB_IJNSB_IJlllEEESE_SV_EEESK_S1S_NS1I_6fusion15FusionCallbacksIS1M_NS1T_17LinearCombinationISK_fSK_fLNS_15FloatRoundStyleE2EEESJ_S1Q_JEEENSA_5SM1004TMEM4LOAD26SM100_TMEM_LOAD_16dp256b4xES13_NS14_INS15_ILi2ELi4ELi3EEES18_NST_INSB_IJS19_S1O_EEENSB_IJS1O_SE_EEEEEEENSA_17SM75_U32x4_LDSM_NENSA_21SM90_TMA_STORE_IM2COLES27_NSA_17SM90_U32x4_STSM_NENSA_39AutoVectorizingCopyWithAssumedAlignmentILi128EEEEEEvvEEEEvNT_6ParamsE)
        /*0038*/ 	.word	0x00000008


	//----- nvinfo : EIATTR_MIN_STACK_SIZE
	.align		4
.L_27:
        /*003c*/ 	.byte	0x04, 0x12
        /*003e*/ 	.short	(.L_29 - .L_28)
	.align		4
.L_28:
        /*0040*/ 	.word	index@(_ZN7cutlass13device_kernelINS_4conv6kernel13ConvUniversalINS1_16ConvProblemShapeILNS1_8OperatorE0ELi2EEENS1_10collective14CollectiveConvINS1_47MainloopSm100TmaUmmaWarpSpecializedImplicitGemmILS5_0ELi13ELi2ELi1ELi2EN4cute5tupleIJNSA_1CILi2EEENSC_ILi1EEESE_EEEEENSB_IJNSC_ILi64EEESH_NSB_IJSH_EEEEEENS_6half_tESK_NSA_8TiledMMAINSA_8MMA_AtomIJNSA_20SM100_MMA_F16BF16_SSISK_SK_fLi64ELi64ELNSA_4UMMA5MajorE0ELSP_0ELNSO_7ScaleInE0ELSQ_0EEEEEENSA_6LayoutINSB_IJSE_SE_SE_EEENSB_IJNSC_ILi0EEESV_SV_EEEEENSB_IJNSA_10UnderscoreESY_SY_EEEEENS7_6detail27Sm100ImplicitGemmTileTraitsINSA_20SM90_TMA_LOAD_IM2COLENSA_14ComposedLayoutINSA_7SwizzleILi3ELi4ELi3EEENSA_18smem_ptr_flag_bitsILi16EEENST_INSB_IJNSC_ILi8EEESH_EEENSB_IJSH_SE_EEEEEEEvEENS12_INSA_23SM90_TMA_LOAD_MULTICASTES1D_vEEEENS_8epilogue10collective18CollectiveEpilogueINS1I_23Sm100TmaWarpSpecializedILi3ELi2ELi16ELb1ELb0EEEJSJ_NSB_IJNST_ISH_SE_EENST_INSC_ILi32EEESE_EEEEESK_NSB_IJNSB_IJlllEEESE_SV_EEESK_S1S_NS1I_6fusion15FusionCallbacksIS1M_NS1T_17LinearCombinationISK_fSK_fLNS_15FloatRoundStyleE2EEESJ_S1Q_JEEENSA_5SM1004TMEM4LOAD26SM100_TMEM_LOAD_16dp256b4xES13_NS14_INS15_ILi2ELi4ELi3EEES18_NST_INSB_IJS19_S1O_EEENSB_IJS1O_SE_EEEEEEENSA_17SM75_U32x4_LDSM_NENSA_21SM90_TMA_STORE_IM2COLES27_NSA_17SM90_U32x4_STSM_NENSA_39AutoVectorizingCopyWithAssumedAlignmentILi128EEEEEEvvEEEEvNT_6ParamsE)
        /*0044*/ 	.word	0x00000008
.L_29:


//--------------------- .nv.compat                --------------------------
	.section	.nv.compat,"",@"SHT_CUDA_COMPAT_INFO"
	.align	4
        /*0000*/ 	.byte	0x02, 0x09, 0x01, 0x00, 0x02, 0x02, 0x02, 0x00, 0x02, 0x05, 0x05, 0x00, 0x03, 0x07, 0x01, 0x01
        /*0010*/ 	.byte	0x02, 0x03, 0x01, 0x00, 0x02, 0x06, 0x01, 0x00, 0x04, 0x0b, 0x08, 0x00, 0x09, 0x00, 0x00, 0x00
        /*0020*/ 	.byte	0x00, 0x00, 0x00, 0x00


//--------------------- .nv.info._ZN7cutlass13device_kernelINS_4conv6kernel13ConvUniversalINS1_16ConvProblemShapeILNS1_8OperatorE0ELi2EEENS1_10collective14CollectiveConvINS1_47MainloopSm100TmaUmmaWarpSpecializedImplicitGemmILS5_0ELi13ELi2ELi1ELi2EN4cute5tupleIJNSA_1CILi2EEENSC_ILi1EEESE_EEEEENSB_IJNSC_ILi64EEESH_NSB_IJSH_EEEEEENS_6half_tESK_NSA_8TiledMMAINSA_8MMA_AtomIJNSA_20SM100_MMA_F16BF16_SSISK_SK_fLi64ELi64ELNSA_4UMMA5MajorE0ELSP_0ELNSO_7ScaleInE0ELSQ_0EEEEEENSA_6LayoutINSB_IJSE_SE_SE_EEENSB_IJNSC_ILi0EEESV_SV_EEEEENSB_IJNSA_10UnderscoreESY_SY_EEEEENS7_6detail27Sm100ImplicitGemmTileTraitsINSA_20SM90_TMA_LOAD_IM2COLENSA_14ComposedLayoutINSA_7SwizzleILi3ELi4ELi3EEENSA_18smem_ptr_flag_bitsILi16EEENST_INSB_IJNSC_ILi8EEESH_EEENSB_IJSH_SE_EEEEEEEvEENS12_INSA_23SM90_TMA_LOAD_MULTICASTES1D_vEEEENS_8epilogue10collective18CollectiveEpilogueINS1I_23Sm100TmaWarpSpecializedILi3ELi2ELi16ELb1ELb0EEEJSJ_NSB_IJNST_ISH_SE_EENST_INSC_ILi32EEESE_EEEEESK_NSB_IJNSB_IJlllEEESE_SV_EEESK_S1S_NS1I_6fusion15FusionCallbacksIS1M_NS1T_17LinearCombinationISK_fSK_fLNS_15FloatRoundStyleE2EEESJ_S1Q_JEEENSA_5SM1004TMEM4LOAD26SM100_TMEM_LOAD_16dp256b4xES13_NS14_INS15_ILi2ELi4ELi3EEES18_NST_INSB_IJS19_S1O_EEENSB_IJS1O_SE_EEEEEEENSA_17SM75_U32x4_LDSM_NENSA_21SM90_TMA_STORE_IM2COLES27_NSA_17SM90_U32x4_STSM_NENSA_39AutoVectorizingCopyWithAssumedAlignmentILi128EEEEEEvvEEEEvNT_6ParamsE --------------------------
	.section	.nv.info._ZN7cutlass13device_kernelINS_4conv6kernel13ConvUniversalINS1_16ConvProblemShapeILNS1_8OperatorE0ELi2EEENS1_10collective14CollectiveConvINS1_47MainloopSm100TmaUmmaWarpSpecializedImplicitGemmILS5_0ELi13ELi2ELi1ELi2EN4cute5tupleIJNSA_1CILi2EEENSC_ILi1EEESE_EEEEENSB_IJNSC_ILi64EEESH_NSB_IJSH_EEEEEENS_6half_tESK_NSA_8TiledMMAINSA_8MMA_AtomIJNSA_20SM100_MMA_F16BF16_SSISK_SK_fLi64ELi64ELNSA_4UMMA5MajorE0ELSP_0ELNSO_7ScaleInE0ELSQ_0EEEEEENSA_6LayoutINSB_IJSE_SE_SE_EEENSB_IJNSC_ILi0EEESV_SV_EEEEENSB_IJNSA_10UnderscoreESY_SY_EEEEENS7_6detail27Sm100ImplicitGemmTileTraitsINSA_20SM90_TMA_LOAD_IM2COLENSA_14ComposedLayoutINSA_7SwizzleILi3ELi4ELi3EEENSA_18smem_ptr_flag_bitsILi16EEENST_INSB_IJNSC_ILi8EEESH_EEENSB_IJSH_SE_EEEEEEEvEENS12_INSA_23SM90_TMA_LOAD_MULTICASTES1D_vEEEENS_8epilogue10collective18CollectiveEpilogueINS1I_23Sm100TmaWarpSpecializedILi3ELi2ELi16ELb1ELb0EEEJSJ_NSB_IJNST_ISH_SE_EENST_INSC_ILi32EEESE_EEEEESK_NSB_IJNSB_IJlllEEESE_SV_EEESK_S1S_NS1I_6fusion15FusionCallbacksIS1M_NS1T_17LinearCombinationISK_fSK_fLNS_15FloatRoundStyleE2EEESJ_S1Q_JEEENSA_5SM1004TMEM4LOAD26SM100_TMEM_LOAD_16dp256b4xES13_NS14_INS15_ILi2ELi4ELi3EEES18_NST_INSB_IJS19_S1O_EEENSB_IJS1O_SE_EEEEEEENSA_17SM75_U32x4_LDSM_NENSA_21SM90_TMA_STORE_IM2COLES27_NSA_17SM90_U32x4_STSM_NENSA_39AutoVectorizingCopyWithAssumedAlignmentILi128EEEEEEvvEEEEvNT_6ParamsE,"",@"SHT_CUDA_INFO"
	.sectionflags	@""
	.align	4


	//----- nvinfo : EIATTR_CUDA_API_VERSION
	.align		4
        /*0000*/ 	.byte	0x04, 0x37
        /*0002*/ 	.short	(.L_31 - .L_30)
.L_30:
        /*0004*/ 	.word	0x00000082


	//----- nvinfo : EIATTR_KPARAM_INFO
	.align		4
.L_31:
        /*0008*/ 	.byte	0x04, 0x17
        /*000a*/ 	.short	(.L_33 - .L_32)
.L_32:
        /*000c*/ 	.word	0x00000000
        /*0010*/ 	.short	0x0000
        /*0012*/ 	.short	0x0000
        /*0014*/ 	.byte	0x00, 0xf0, 0x01, 0x20


	//----- nvinfo : EIATTR_AT_ENTRY_FRAGMENTS
	.align		4
.L_33:
        /*0018*/ 	.byte	0x04, 0x4f
        /*001a*/ 	.short	(.L_35 - .L_34)


	//   ....[0]....
.L_34:
        /*001c*/ 	.word	0x00000006


	//----- nvinfo : EIATTR_RESERVED_SMEM_USED
	.align		4
.L_35:
        /*0020*/ 	.byte	0x01, 0x41
	.zero		2


	//----- nvinfo : EIATTR_SPARSE_MMA_MASK
	.align		4
        /*0024*/ 	.byte	0x03, 0x50
        /*0026*/ 	.short	0x0000


	//----- nvinfo : EIATTR_TCGEN05_1CTA_USED
	.align		4
        /*0028*/ 	.byte	0x01, 0x51
	.zero		2


	//----- nvinfo : EIATTR_MAXREG_COUNT
	.align		4
        /*002c*/ 	.byte	0x03, 0x1b
        /*002e*/ 	.short	0x00ff


	//----- nvinfo : EIATTR_NUM_BARRIERS
	.align		4
        /*0030*/ 	.byte	0x02, 0x4c
        /*0032*/ 	.byte	0x07
	.zero		1


	//----- nvinfo : EIATTR_EXTERNS
	.align		4
        /*0034*/ 	.byte	0x04, 0x0f
        /*0036*/ 	.short	(.L_37 - .L_36)


	//   ....[0]....
	.align		4
.L_36:
        /*0038*/ 	.word	index@(__assertfail)


	//----- nvinfo : EIATTR_MERCURY_ISA_VERSION
	.align		4
.L_37:
        /*003c*/ 	.byte	0x03, 0x5f
        /*003e*/ 	.short	0x0101


	//----- nvinfo : EIATTR_INT_WARP_WIDE_INSTR_OFFSETS
	.align		4
        /*0040*/ 	.byte	0x04, 0x31
        /*0042*/ 	.short	(.L_39 - .L_38)


	//   ....[0]....
.L_38:
        /*0044*/ 	.word	0x00004220


	//   ....[1]....
        /*0048*/ 	.word	0x00004240


	//   ....[2]....
        /*004c*/ 	.word	0x00004270


	//   ....[3]....
        /*0050*/ 	.word	0x00004ee0


	//   ....[4]....
        /*0054*/ 	.word	0x00005020


	//   ....[5]....
        /*0058*/ 	.word	0x00005120


	//   ....[6]....
        /*005c*/ 	.word	0x00005220


	//----- nvinfo : EIATTR_COOP_GROUP_MASK_REGIDS
	.align		4
.L_39:
        /*0060*/ 	.byte	0x04, 0x29
        /*0062*/ 	.short	(.L_41 - .L_40)


	//   ....[0]....
.L_40:
        /*0064*/ 	.word	0xffffffff


	//   ....[1]....
        /*0068*/ 	.word	0xffffffff


	//   ....[2]....
        /*006c*/ 	.word	0xffffffff


	//   ....[3]....
        /*0070*/ 	.word	0xffffffff


	//   ....[4]....
        /*0074*/ 	.word	0xffffffff


	//   ....[5]....
        /*0078*/ 	.word	0xffffffff


	//   ....[6]....
        /*007c*/ 	.word	0xffffffff


	//   ....[7]....
        /*0080*/ 	.word	0xffffffff


	//   ....[8]....
        /*0084*/ 	.word	0xffffffff


	//   ....[9]....
        /*0088*/ 	.word	0xffffffff


	//   ....[10]....
        /*008c*/ 	.word	0xffffffff


	//   ....[11]....
        /*0090*/ 	.word	0xffffffff


	//   ....[12]....
        /*0094*/ 	.word	0xffffffff


	//----- nvinfo : EIATTR_COOP_GROUP_INSTR_OFFSETS
	.align		4
.L_41:
        /*0098*/ 	.byte	0x04, 0x28
        /*009a*/ 	.short	(.L_43 - .L_42)


	//   ....[0]....
.L_42:
        /*009c*/ 	.word	0x00000090


	//   ....[1]....
        /*00a0*/ 	.word	0x00000500


	//   ....[2]....
        /*00a4*/ 	.word	0x000007e0


	//   ....[3]....
        /*00a8*/ 	.word	0x00000960


	//   ....[4]....
        /*00ac*/ 	.word	0x00000a60


	//   ....[5]....
        /*00b0*/ 	.word	0x00000bb0


	//   ....[6]....
        /*00b4*/ 	.word	0x00000db0


	//   ....[7]....
        /*00b8*/ 	.word	0x00002420


	//   ....[8]....
        /*00bc*/ 	.word	0x00003540


	//   ....[9]....
        /*00c0*/ 	.word	0x00003750


	//   ....[10]....
        /*00c4*/ 	.word	0x00003780


	//   ....[11]....
        /*00c8*/ 	.word	0x00004100


	//   ....[12]....
        /*00cc*/ 	.word	0x00004340


	//----- nvinfo : EIATTR_VRC_CTA_INIT_COUNT
	.align		4
.L_43:
        /*00d0*/ 	.byte	0x02, 0x4a
        /*00d2*/ 	.byte	0x80
	.zero		1


	//----- nvinfo : EIATTR_SYSCALL_OFFSETS
	.align		4
        /*00d4*/ 	.byte	0x04, 0x46
        /*00d6*/ 	.short	(.L_45 - .L_44)


	//   ....[0]....
.L_44:
        /*00d8*/ 	.word	0x00005f70


	//   ....[1]....
        /*00dc*/ 	.word	0x00006060


	//   ....[2]....
        /*00e0*/ 	.word	0x000069a0


	//   ....[3]....
        /*00e4*/ 	.word	0x00007310


	//----- nvinfo : EIATTR_MBARRIER_INSTR_OFFSETS
	.align		4
.L_45:
        /*00e8*/ 	.byte	0x04, 0x39
        /*00ea*/ 	.short	(.L_47 - .L_46)


	//   ....[0]....
.L_46:
        /*00ec*/ 	.word	0x00000620
        /*00f0*/ 	.word	0x000000ff
        /*00f4*/ 	.word	0x00000000
        /*00f8*/ 	.short	0x0100
        /*00fa*/ 	.byte	0x04
	.zero		1


	//   ....[1]....
        /*00fc*/ 	.word	0x00000630
        /*0100*/ 	.word	0x000000ff
        /*0104*/ 	.word	0x00000068
        /*0108*/ 	.short	0x0100
        /*010a*/ 	.byte	0x04
	.zero		1


	//   ....[2]....
        /*010c*/ 	.word	0x00000640
        /*0110*/ 	.word	0x000000ff
        /*0114*/ 	.word	0x00000008
        /*0118*/ 	.short	0x0100
        /*011a*/ 	.byte	0x04
	.zero		1


	//   ....[3]....
        /*011c*/ 	.word	0x00000650
        /*0120*/ 	.word	0x000000ff
        /*0124*/ 	.word	0x00000070
        /*0128*/ 	.short	0x0100
        /*012a*/ 	.byte	0x04
	.zero		1


	//   ....[4]....
        /*012c*/ 	.word	0x00000660
        /*0130*/ 	.word	0x000000ff
        /*0134*/ 	.word	0x00000010
        /*0138*/ 	.short	0x0100
        /*013a*/ 	.byte	0x04
	.zero		1


	//   ....[5]....
        /*013c*/ 	.word	0x00000670
        /*0140*/ 	.word	0x000000ff
        /*0144*/ 	.word	0x00000078
        /*0148*/ 	.short	0x0100
        /*014a*/ 	.byte	0x04
	.zero		1


	//   ....[6]....
        /*014c*/ 	.word	0x00000680
        /*0150*/ 	.word	0x000000ff
        /*0154*/ 	.word	0x00000018
        /*0158*/ 	.short	0x0100
        /*015a*/ 	.byte	0x04
	.zero		1


	//   ....[7]....
        /*015c*/ 	.word	0x00000690
        /*0160*/ 	.word	0x000000ff
        /*0164*/ 	.word	0x00000080
        /*0168*/ 	.short	0x0100
        /*016a*/ 	.byte	0x04
	.zero		1


	//   ....[8]....
        /*016c*/ 	.word	0x000006a0
        /*0170*/ 	.word	0x000000ff
        /*0174*/ 	.word	0x00000020
        /*0178*/ 	.short	0x0100
        /*017a*/ 	.byte	0x04
	.zero		1


	//   ....[9]....
        /*017c*/ 	.word	0x000006b0
        /*0180*/ 	.word	0x000000ff
        /*0184*/ 	.word	0x00000088
        /*0188*/ 	.short	0x0100
        /*018a*/ 	.byte	0x04
	.zero		1


	//   ....[10]....
        /*018c*/ 	.word	0x000006c0
        /*0190*/ 	.word	0x000000ff
        /*0194*/ 	.word	0x00000028
        /*0198*/ 	.short	0x0100
        /*019a*/ 	.byte	0x04
	.zero		1


	//   ....[11]....
        /*019c*/ 	.word	0x000006d0
        /*01a0*/ 	.word	0x000000ff
        /*01a4*/ 	.word	0x00000090
        /*01a8*/ 	.short	0x0100
        /*01aa*/ 	.byte	0x04
	.zero		1


	//   ....[12]....
        /*01ac*/ 	.word	0x000006e0
        /*01b0*/ 	.word	0x000000ff
        /*01b4*/ 	.word	0x00000030
        /*01b8*/ 	.short	0x0100
        /*01ba*/ 	.byte	0x04
	.zero		1


	//   ....[13]....
        /*01bc*/ 	.word	0x000006f0
        /*01c0*/ 	.word	0x000000ff
        /*01c4*/ 	.word	0x00000098
        /*01c8*/ 	.short	0x0100
        /*01ca*/ 	.byte	0x04
	.zero		1


	//   ....[14]....
        /*01cc*/ 	.word	0x00000700
        /*01d0*/ 	.word	0x000000ff
        /*01d4*/ 	.word	0x00000038
        /*01d8*/ 	.short	0x0100
        /*01da*/ 	.byte	0x04
	.zero		1


	//   ....[15]....
        /*01dc*/ 	.word	0x00000710
        /*01e0*/ 	.word	0x000000ff
        /*01e4*/ 	.word	0x000000a0
        /*01e8*/ 	.short	0x0100
        /*01ea*/ 	.byte	0x04
	.zero		1


	//   ....[16]....
        /*01ec*/ 	.word	0x00000720
        /*01f0*/ 	.word	0x000000ff
        /*01f4*/ 	.word	0x00000040
        /*01f8*/ 	.short	0x0100
        /*01fa*/ 	.byte	0x04
	.zero		1


	//   ....[17]....
        /*01fc*/ 	.word	0x00000730
        /*0200*/ 	.word	0x000000ff
        /*0204*/ 	.word	0x000000a8
        /*0208*/ 	.short	0x0100
        /*020a*/ 	.byte	0x04
	.zero		1


	//   ....[18]....
        /*020c*/ 	.word	0x00000740
        /*0210*/ 	.word	0x000000ff
        /*0214*/ 	.word	0x00000048
        /*0218*/ 	.short	0x0100
        /*021a*/ 	.byte	0x04
	.zero		1


	//   ....[19]....
        /*021c*/ 	.word	0x00000750
        /*0220*/ 	.word	0x000000ff
        /*0224*/ 	.word	0x000000b0
        /*0228*/ 	.short	0x0100
        /*022a*/ 	.byte	0x04
	.zero		1


	//   ....[20]....
        /*022c*/ 	.word	0x00000760
        /*0230*/ 	.word	0x000000ff
        /*0234*/ 	.word	0x00000050
        /*0238*/ 	.short	0x0100
        /*023a*/ 	.byte	0x04
	.zero		1


	//   ....[21]....
        /*023c*/ 	.word	0x00000770
        /*0240*/ 	.word	0x000000ff
        /*0244*/ 	.word	0x000000b8
        /*0248*/ 	.short	0x0100
        /*024a*/ 	.byte	0x04
	.zero		1


	//   ....[22]....
        /*024c*/ 	.word	0x00000780
        /*0250*/ 	.word	0x000000ff
        /*0254*/ 	.word	0x00000058
        /*0258*/ 	.short	0x0100
        /*025a*/ 	.byte	0x04
	.zero		1


	//   ....[23]....
        /*025c*/ 	.word	0x00000790
        /*0260*/ 	.word	0x000000ff
        /*0264*/ 	.word	0x000000c0
        /*0268*/ 	.short	0x0100
        /*026a*/ 	.byte	0x04
	.zero		1


	//   ....[24]....
        /*026c*/ 	.word	0x000007a0
        /*0270*/ 	.word	0x000000ff
        /*0274*/ 	.word	0x00000060
        /*0278*/ 	.short	0x0100
        /*027a*/ 	.byte	0x04
	.zero		1


	//   ....[25]....
        /*027c*/ 	.word	0x000007b0
        /*0280*/ 	.word	0x000000ff
        /*0284*/ 	.word	0x000000c8
        /*0288*/ 	.short	0x0100
        /*028a*/ 	.byte	0x04
	.zero		1


	//   ....[26]....
        /*028c*/ 	.word	0x000008f0
        /*0290*/ 	.word	0x000000ff
        /*0294*/ 	.word	0x000000d0
        /*0298*/ 	.short	0x0100
        /*029a*/ 	.byte	0x04
	.zero		1


	//   ....[27]....
        /*029c*/ 	.word	0x00000900
        /*02a0*/ 	.word	0x000000ff
        /*02a4*/ 	.word	0x000000e8
        /*02a8*/ 	.short	0x0100
        /*02aa*/ 	.byte	0x04
	.zero		1


	//   ....[28]....
        /*02ac*/ 	.word	0x00000910
        /*02b0*/ 	.word	0x000000ff
        /*02b4*/ 	.word	0x000000d8
        /*02b8*/ 	.short	0x0100
        /*02ba*/ 	.byte	0x04
	.zero		1


	//   ....[29]....
        /*02bc*/ 	.word	0x00000920
        /*02c0*/ 	.word	0x000000ff
        /*02c4*/ 	.word	0x000000f0
        /*02c8*/ 	.short	0x0100
        /*02ca*/ 	.byte	0x04
	.zero		1


	//   ....[30]....
        /*02cc*/ 	.word	0x00000930
        /*02d0*/ 	.word	0x000000ff
        /*02d4*/ 	.word	0x000000e0
        /*02d8*/ 	.short	0x0100
        /*02da*/ 	.byte	0x04
	.zero		1


	//   ....[31]....
        /*02dc*/ 	.word	0x00000940
        /*02e0*/ 	.word	0x000000ff
        /*02e4*/ 	.word	0x000000f8
        /*02e8*/ 	.short	0x0100
        /*02ea*/ 	.byte	0x04
	.zero		1


	//   ....[32]....
        /*02ec*/ 	.word	0x00000a30
        /*02f0*/ 	.word	0x000000ff
        /*02f4*/ 	.word	0x00000100
        /*02f8*/ 	.short	0x0100
        /*02fa*/ 	.byte	0x06
	.zero		1


	//   ....[33]....
        /*02fc*/ 	.word	0x00000a40
        /*0300*/ 	.word	0x000000ff
        /*0304*/ 	.word	0x00000108
        /*0308*/ 	.short	0x0100
        /*030a*/ 	.byte	0x06
	.zero		1


	//   ....[34]....
        /*030c*/ 	.word	0x00000b80
        /*0310*/ 	.word	0x000000ff
        /*0314*/ 	.word	0x00000110
        /*0318*/ 	.short	0x0100
        /*031a*/ 	.byte	0x06
	.zero		1


	//   ....[35]....
        /*031c*/ 	.word	0x00000b90
        /*0320*/ 	.word	0x000000ff
        /*0324*/ 	.word	0x00000118
        /*0328*/ 	.short	0x0100
        /*032a*/ 	.byte	0x06
	.zero		1


	//   ....[36]....
        /*032c*/ 	.word	0x00000cc0
        /*0330*/ 	.word	0x000000ff
        /*0334*/ 	.word	0x00000120
        /*0338*/ 	.short	0x0100
        /*033a*/ 	.byte	0x04
	.zero		1


	//   ....[37]....
        /*033c*/ 	.word	0x00000cd0
        /*0340*/ 	.word	0x000000ff
        /*0344*/ 	.word	0x00000130
        /*0348*/ 	.short	0x0100
        /*034a*/ 	.byte	0x04
	.zero		1


	//   ....[38]....
        /*034c*/ 	.word	0x00000ce0
        /*0350*/ 	.word	0x000000ff
        /*0354*/ 	.word	0x00000128
        /*0358*/ 	.short	0x0100
        /*035a*/ 	.byte	0x04
	.zero		1


	//   ....[39]....
        /*035c*/ 	.word	0x00000cf0
        /*0360*/ 	.word	0x000000ff
        /*0364*/ 	.word	0x00000138
        /*0368*/ 	.short	0x0100
        /*036a*/ 	.byte	0x04
	.zero		1


	//   ....[40]....
        /*036c*/ 	.word	0x000018c0
        /*0370*/ 	.word	0x000000ff
        /*0374*/ 	.word	0x00000068
        /*0378*/ 	.short	0x010a
        /*037a*/ 	.byte	0x04
	.zero		1


	//   ....[41]....
        /*037c*/ 	.word	0x00001af0
        /*0380*/ 	.word	0x000000ff
        /*0384*/ 	.word	0x00000068
        /*0388*/ 	.short	0x010a
        /*038a*/ 	.byte	0x09
	.zero		1


	//   ....[42]....
        /*038c*/ 	.word	0x00001c80
        /*0390*/ 	.word	0x000000ff
        /*0394*/ 	.word	0x00000068
        /*0398*/ 	.short	0x010a
        /*039a*/ 	.byte	0x07
	.zero		1


	//   ....[43]....
        /*039c*/ 	.word	0x00001e70
        /*03a0*/ 	.word	0x000000ff
        /*03a4*/ 	.word	0x00000108
        /*03a8*/ 	.short	0x0101
        /*03aa*/ 	.byte	0x18
	.zero		1


	//   ....[44]....
        /*03ac*/ 	.word	0x00001e90
        /*03b0*/ 	.word	0x000000ff
        /*03b4*/ 	.word	0x00000068
        /*03b8*/ 	.short	0x010a
        /*03ba*/ 	.byte	0x04
	.zero		1


	//   ....[45]....
        /*03bc*/ 	.word	0x000020a0
        /*03c0*/ 	.word	0x000000ff
        /*03c4*/ 	.word	0x00000068
        /*03c8*/ 	.short	0x010a
        /*03ca*/ 	.byte	0x09
	.zero		1


	//   ....[46]....
        /*03cc*/ 	.word	0x00002230
        /*03d0*/ 	.word	0x000000ff
        /*03d4*/ 	.word	0x00000068
        /*03d8*/ 	.short	0x010a
        /*03da*/ 	.byte	0x07
	.zero		1


	//   ....[47]....
        /*03dc*/ 	.word	0x00002430
        /*03e0*/ 	.word	0x000000ff
        /*03e4*/ 	.word	0x00000110
        /*03e8*/ 	.short	0x010a
        /*03ea*/ 	.byte	0x18
	.zero		1


	//   ....[48]....
        /*03ec*/ 	.word	0x000024f0
        /*03f0*/ 	.word	0x000000ff
        /*03f4*/ 	.word	0x00000000
        /*03f8*/ 	.short	0x0101
        /*03fa*/ 	.byte	0x04
	.zero		1


	//   ....[49]....
        /*03fc*/ 	.word	0x00002ae0
        /*0400*/ 	.word	0x000000ff
        /*0404*/ 	.word	0x00000000
        /*0408*/ 	.short	0x010a
        /*040a*/ 	.byte	0x04
	.zero		1


	//   ....[50]....
        /*040c*/ 	.word	0x00002b70
        /*0410*/ 	.word	0x000000ff
        /*0414*/ 	.word	0x00000000
        /*0418*/ 	.short	0x010a
        /*041a*/ 	.byte	0x05
	.zero		1


	//   ....[51]....
        /*041c*/ 	.word	0x00002c00
        /*0420*/ 	.word	0x000000ff
        /*0424*/ 	.word	0x00000000
        /*0428*/ 	.short	0x010a
        /*042a*/ 	.byte	0x05
	.zero		1


	//   ....[52]....
        /*042c*/ 	.word	0x00002c90
        /*0430*/ 	.word	0x000000ff
        /*0434*/ 	.word	0x00000000
        /*0438*/ 	.short	0x010a
        /*043a*/ 	.byte	0x05
	.zero		1


	//   ....[53]....
        /*043c*/ 	.word	0x00002d20
        /*0440*/ 	.word	0x000000ff
        /*0444*/ 	.word	0x00000000
        /*0448*/ 	.short	0x010a
        /*044a*/ 	.byte	0x05
	.zero		1


	//   ....[54]....
        /*044c*/ 	.word	0x00002db0
        /*0450*/ 	.word	0x000000ff
        /*0454*/ 	.word	0x00000000
        /*0458*/ 	.short	0x010a
        /*045a*/ 	.byte	0x05
	.zero		1


	//   ....[55]....
        /*045c*/ 	.word	0x00002e40
        /*0460*/ 	.word	0x000000ff
        /*0464*/ 	.word	0x00000000
        /*0468*/ 	.short	0x010a
        /*046a*/ 	.byte	0x05
	.zero		1


	//   ....[56]....
        /*046c*/ 	.word	0x00002ed0
        /*0470*/ 	.word	0x000000ff
        /*0474*/ 	.word	0x00000000
        /*0478*/ 	.short	0x010a
        /*047a*/ 	.byte	0x05
	.zero		1


	//   ....[57]....
        /*047c*/ 	.word	0x00002f60
        /*0480*/ 	.word	0x000000ff
        /*0484*/ 	.word	0x00000000
        /*0488*/ 	.short	0x010a
        /*048a*/ 	.byte	0x05
	.zero		1


	//   ....[58]....
        /*048c*/ 	.word	0x00002ff0
        /*0490*/ 	.word	0x000000ff
        /*0494*/ 	.word	0x00000000
        /*0498*/ 	.short	0x010a
        /*049a*/ 	.byte	0x05
	.zero		1


	//   ....[59]....
        /*049c*/ 	.word	0x00003080
        /*04a0*/ 	.word	0x000000ff
        /*04a4*/ 	.word	0x00000000
        /*04a8*/ 	.short	0x010a
        /*04aa*/ 	.byte	0x05
	.zero		1


	//   ....[60]....
        /*04ac*/ 	.word	0x00003110
        /*04b0*/ 	.word	0x000000ff
        /*04b4*/ 	.word	0x00000000
        /*04b8*/ 	.short	0x010a
        /*04ba*/ 	.byte	0x05
	.zero		1


	//   ....[61]....
        /*04bc*/ 	.word	0x000031b0
        /*04c0*/ 	.word	0x00000000
        /*04c4*/ 	.word	0x00000000
        /*04c8*/ 	.short	0x010a
        /*04ca*/ 	.byte	0xff
	.zero		1


	//   ....[62]....
        /*04cc*/ 	.word	0x00003300
        /*04d0*/ 	.word	0x000000ff
        /*04d4*/ 	.word	0x00000118
        /*04d8*/ 	.short	0x010a
        /*04da*/ 	.byte	0x04
	.zero		1


	//   ....[63]....
        /*04dc*/ 	.word	0x000033a0
        /*04e0*/ 	.word	0x000000ff
        /*04e4*/ 	.word	0x00000110
        /*04e8*/ 	.short	0x010a
        /*04ea*/ 	.byte	0x04
	.zero		1


	//   ....[64]....
        /*04ec*/ 	.word	0x00003440
        /*04f0*/ 	.word	0x000000ff
        /*04f4*/ 	.word	0x00000000
        /*04f8*/ 	.short	0x0101
        /*04fa*/ 	.byte	0x05
	.zero		1


	//   ....[65]....
        /*04fc*/ 	.word	0x00003480
        /*0500*/ 	.word	0x000000ff
        /*0504*/ 	.word	0x00000118
        /*0508*/ 	.short	0x0106
        /*050a*/ 	.byte	0x04
	.zero		1


	//   ....[66]....
        /*050c*/ 	.word	0x000034c0
        /*0510*/ 	.word	0x00000000
        /*0514*/ 	.word	0x00000118
        /*0518*/ 	.short	0x010a
        /*051a*/ 	.byte	0xff
	.zero		1


	//   ....[67]....
        /*051c*/ 	.word	0x00003a40
        /*0520*/ 	.word	0x000000ff
        /*0524*/ 	.word	0x00000110
        /*0528*/ 	.short	0x010a
        /*052a*/ 	.byte	0x14
	.zero		1


	//   ....[68]....
        /*052c*/ 	.word	0x00003af0
        /*0530*/ 	.word	0x000000ff
        /*0534*/ 	.word	0x00000000
        /*0538*/ 	.short	0x0101
        /*053a*/ 	.byte	0x22
	.zero		1


	//   ....[69]....
        /*053c*/ 	.word	0x00003b00
        /*0540*/ 	.word	0x000000ff
        /*0544*/ 	.word	0x00000130
        /*0548*/ 	.short	0x010a
        /*054a*/ 	.byte	0x19
	.zero		1


	//   ....[70]....
        /*054c*/ 	.word	0x00003bb0
        /*0550*/ 	.word	0x000000ff
        /*0554*/ 	.word	0x00000000
        /*0558*/ 	.short	0x010a
        /*055a*/ 	.byte	0x04
	.zero		1


	//   ....[71]....
        /*055c*/ 	.word	0x00003c00
        /*0560*/ 	.word	0x000000ff
        /*0564*/ 	.word	0x00000000
        /*0568*/ 	.short	0x010a
        /*056a*/ 	.byte	0x12
	.zero		1


	//   ....[72]....
        /*056c*/ 	.word	0x00003d50
        /*0570*/ 	.word	0x000000ff
        /*0574*/ 	.word	0x00000000
        /*0578*/ 	.short	0x010a
        /*057a*/ 	.byte	0x05
	.zero		1


	//   ....[73]....
        /*057c*/ 	.word	0x00004050
        /*0580*/ 	.word	0x000000ff
        /*0584*/ 	.word	0x00000000
        /*0588*/ 	.short	0x010a
        /*058a*/ 	.byte	0x04
	.zero		1


	//   ....[74]....
        /*058c*/ 	.word	0x000040e0
        /*0590*/ 	.word	0x000000ff
        /*0594*/ 	.word	0x00000000
        /*0598*/ 	.short	0x010a
        /*059a*/ 	.byte	0x04
	.zero		1


	//   ....[75]....
        /*059c*/ 	.word	0x00004610
        /*05a0*/ 	.word	0x000000ff
        /*05a4*/ 	.word	0x00000110
        /*05a8*/ 	.short	0x010a
        /*05aa*/ 	.byte	0x18
	.zero		1


	//   ....[76]....
        /*05ac*/ 	.word	0x000046b0
        /*05b0*/ 	.word	0x000000ff
        /*05b4*/ 	.word	0x00000000
        /*05b8*/ 	.short	0x0101
        /*05ba*/ 	.byte	0x25
	.zero		1


	//   ....[77]....
        /*05bc*/ 	.word	0x00004bf0
        /*05c0*/ 	.word	0x000000ff
        /*05c4*/ 	.word	0x00000108
        /*05c8*/ 	.short	0x010a
        /*05ca*/ 	.byte	0x18
	.zero		1


	//   ....[78]....
        /*05cc*/ 	.word	0x00004de0
        /*05d0*/ 	.word	0x000000ff
        /*05d4*/ 	.word	0x000000e8
        /*05d8*/ 	.short	0x010a
        /*05da*/ 	.byte	0x04
	.zero		1


	//   ....[79]....
        /*05dc*/ 	.word	0x00005090
        /*05e0*/ 	.word	0x000000ff
        /*05e4*/ 	.word	0x000000d0
        /*05e8*/ 	.short	0x010b
        /*05ea*/ 	.byte	0x04
	.zero		1


	//   ....[80]....
        /*05ec*/ 	.word	0x000050a0
        /*05f0*/ 	.word	0x000000ff
        /*05f4*/ 	.word	0x00000000
        /*05f8*/ 	.short	0x0101
        /*05fa*/ 	.byte	0x07
	.zero		1


	//   ....[81]....
        /*05fc*/ 	.word	0x000050b0
        /*0600*/ 	.word	0x000000ff
        /*0604*/ 	.word	0x000000e8
        /*0608*/ 	.short	0x010a
        /*060a*/ 	.byte	0x05
	.zero		1


	//   ....[82]....
        /*060c*/ 	.word	0x000052c0
        /*0610*/ 	.word	0x000000ff
        /*0614*/ 	.word	0x000000d0
        /*0618*/ 	.short	0x010b
        /*061a*/ 	.byte	0x05
	.zero		1


	//   ....[83]....
        /*061c*/ 	.word	0x000052d0
        /*0620*/ 	.word	0x000000ff
        /*0624*/ 	.word	0x00000000
        /*0628*/ 	.short	0x0101
        /*062a*/ 	.byte	0x04
	.zero		1


	//   ....[84]....
        /*062c*/ 	.word	0x00005320
        /*0630*/ 	.word	0x000000ff
        /*0634*/ 	.word	0x00000000
        /*0638*/ 	.short	0x010a
        /*063a*/ 	.byte	0x04
	.zero		1


	//   ....[85]....
        /*063c*/ 	.word	0x000053b0
        /*0640*/ 	.word	0x000000ff
        /*0644*/ 	.word	0x00000000
        /*0648*/ 	.short	0x010a
        /*064a*/ 	.byte	0x05
	.zero		1


	//   ....[86]....
        /*064c*/ 	.word	0x00005450
        /*0650*/ 	.word	0x00000000
        /*0654*/ 	.word	0x00000000
        /*0658*/ 	.short	0x010a
        /*065a*/ 	.byte	0xff
	.zero		1


	//   ....[87]....
        /*065c*/ 	.word	0x000057f0
        /*0660*/ 	.word	0x000000ff
        /*0664*/ 	.word	0x00000110
        /*0668*/ 	.short	0x010a
        /*066a*/ 	.byte	0x30
	.zero		1


	//   ....[88]....
        /*066c*/ 	.word	0x000058c0
        /*0670*/ 	.word	0x000000ff
        /*0674*/ 	.word	0x00000000
        /*0678*/ 	.short	0x0101
        /*067a*/ 	.byte	0x04
	.zero		1


	//   ....[89]....
        /*067c*/ 	.word	0x00006550
        /*0680*/ 	.word	0x00000000
        /*0684*/ 	.word	0x000000d0
        /*0688*/ 	.short	0x010a
        /*068a*/ 	.byte	0xff
	.zero		1


	//   ....[90]....
        /*068c*/ 	.word	0x00006660
        /*0690*/ 	.word	0x0000001b
        /*0694*/ 	.word	0x00000120
        /*0698*/ 	.short	0x010a
        /*069a*/ 	.byte	0xff
	.zero		1


	//   ....[91]....
        /*069c*/ 	.word	0x000066f0
        /*06a0*/ 	.word	0x00000000
        /*06a4*/ 	.word	0x000000d0
        /*06a8*/ 	.short	0x010a
        /*06aa*/ 	.byte	0xff
	.zero		1


	//   ....[92]....
        /*06ac*/ 	.word	0x00006880
        /*06b0*/ 	.word	0x0000001b
        /*06b4*/ 	.word	0x00000120
        /*06b8*/ 	.short	0x010a
        /*06ba*/ 	.byte	0xff
	.zero		1


	//   ....[93]....
        /*06bc*/ 	.word	0x00007070
        /*06c0*/ 	.word	0x00000000
        /*06c4*/ 	.word	0x00000000
        /*06c8*/ 	.short	0x0101
        /*06ca*/ 	.byte	0xff
	.zero		1


	//   ....[94]....
        /*06cc*/ 	.word	0x00007080
        /*06d0*/ 	.word	0x00000003
        /*06d4*/ 	.word	0x000000d0
        /*06d8*/ 	.short	0x010a
        /*06da*/ 	.byte	0xff
	.zero		1


	//   ....[95]....
        /*06dc*/ 	.word	0x00007140
        /*06e0*/ 	.word	0x00000003
        /*06e4*/ 	.word	0x000000d0
        /*06e8*/ 	.short	0x010a
        /*06ea*/ 	.byte	0xff
	.zero		1


	//   ....[96]....
        /*06ec*/ 	.word	0x00007570
        /*06f0*/ 	.word	0x000000ff
        /*06f4*/ 	.word	0x00000000
        /*06f8*/ 	.short	0x0101
        /*06fa*/ 	.byte	0x04
	.zero		1


	//   ....[97]....
        /*06fc*/ 	.word	0x00007a60
        /*0700*/ 	.word	0x00000000
        /*0704*/ 	.word	0x00000000
        /*0708*/ 	.short	0x0101
        /*070a*/ 	.byte	0xff
	.zero		1


	//   ....[98]....
        /*070c*/ 	.word	0x00007ce0
        /*0710*/ 	.word	0x000000ff
        /*0714*/ 	.word	0x00000000
        /*0718*/ 	.short	0x0101
        /*071a*/ 	.byte	0x04
	.zero		1


	//   ....[99]....
        /*071c*/ 	.word	0x00007d10
        /*0720*/ 	.word	0x00000000
        /*0724*/ 	.word	0x00000068
        /*0728*/ 	.short	0x010a
        /*072a*/ 	.byte	0xff
	.zero		1


	//   ....[100]....
        /*072c*/ 	.word	0x00007d70
        /*0730*/ 	.word	0x00000000
        /*0734*/ 	.word	0x00000068
        /*0738*/ 	.short	0x010a
        /*073a*/ 	.byte	0xff
	.zero		1


	//   ....[101]....
        /*073c*/ 	.word	0x00007dd0
        /*0740*/ 	.word	0x00000000
        /*0744*/ 	.word	0x00000110
        /*0748*/ 	.short	0x010a
        /*074a*/ 	.byte	0xff
	.zero		1


	//   ....[102]....
        /*074c*/ 	.word	0x00007e30
        /*0750*/ 	.word	0x00000000
        /*0754*/ 	.word	0x00000000
        /*0758*/ 	.short	0x010a
        /*075a*/ 	.byte	0xff
	.zero		1


	//   ....[103]....
        /*075c*/ 	.word	0x00007e90
        /*0760*/ 	.word	0x00000000
        /*0764*/ 	.word	0x00000000
        /*0768*/ 	.short	0x010a
        /*076a*/ 	.byte	0xff
	.zero		1


	//   ....[104]....
        /*076c*/ 	.word	0x00007ef0
        /*0770*/ 	.word	0x00000000
        /*0774*/ 	.word	0x00000000
        /*0778*/ 	.short	0x010a
        /*077a*/ 	.byte	0xff
	.zero		1


	//   ....[105]....
        /*077c*/ 	.word	0x00007f50
        /*0780*/ 	.word	0x00000000
        /*0784*/ 	.word	0x00000000
        /*0788*/ 	.short	0x010a
        /*078a*/ 	.byte	0xff
	.zero		1


	//   ....[106]....
        /*078c*/ 	.word	0x00007fb0
        /*0790*/ 	.word	0x00000000
        /*0794*/ 	.word	0x00000000
        /*0798*/ 	.short	0x010a
        /*079a*/ 	.byte	0xff
	.zero		1


	//   ....[107]....
        /*079c*/ 	.word	0x00008010
        /*07a0*/ 	.word	0x00000000
        /*07a4*/ 	.word	0x00000000
        /*07a8*/ 	.short	0x010a
        /*07aa*/ 	.byte	0xff
	.zero		1


	//   ....[108]....
        /*07ac*/ 	.word	0x00008070
        /*07b0*/ 	.word	0x00000000
        /*07b4*/ 	.word	0x00000000
        /*07b8*/ 	.short	0x010a
        /*07ba*/ 	.byte	0xff
	.zero		1


	//   ....[109]....
        /*07bc*/ 	.word	0x000080d0
        /*07c0*/ 	.word	0x00000000
        /*07c4*/ 	.word	0x00000000
        /*07c8*/ 	.short	0x010a
        /*07ca*/ 	.byte	0xff
	.zero		1


	//   ....[110]....
        /*07cc*/ 	.word	0x00008130
        /*07d0*/ 	.word	0x00000000
        /*07d4*/ 	.word	0x00000000
        /*07d8*/ 	.short	0x010a
        /*07da*/ 	.byte	0xff
	.zero		1


	//   ....[111]....
        /*07dc*/ 	.word	0x00008190
        /*07e0*/ 	.word	0x00000000
        /*07e4*/ 	.word	0x00000000
        /*07e8*/ 	.short	0x010a
        /*07ea*/ 	.byte	0xff
	.zero		1


	//   ....[112]....
        /*07ec*/ 	.word	0x000081f0
        /*07f0*/ 	.word	0x00000000
        /*07f4*/ 	.word	0x00000000
        /*07f8*/ 	.short	0x010a
        /*07fa*/ 	.byte	0xff
	.zero		1


	//   ....[113]....
        /*07fc*/ 	.word	0x00008250
        /*0800*/ 	.word	0x00000000
        /*0804*/ 	.word	0x00000000
        /*0808*/ 	.short	0x010a
        /*080a*/ 	.byte	0xff
	.zero		1


	//   ....[114]....
        /*080c*/ 	.word	0x000082b0
        /*0810*/ 	.word	0x00000004
        /*0814*/ 	.word	0x00000118
        /*0818*/ 	.short	0x010a
        /*081a*/ 	.byte	0xff
	.zero		1


	//   ....[115]....
        /*081c*/ 	.word	0x00008310
        /*0820*/ 	.word	0x00000004
        /*0824*/ 	.word	0x00000110
        /*0828*/ 	.short	0x010a
        /*082a*/ 	.byte	0xff
	.zero		1


	//   ....[116]....
        /*082c*/ 	.word	0x00008370
        /*0830*/ 	.word	0x00000000
        /*0834*/ 	.word	0x00000110
        /*0838*/ 	.short	0x010a
        /*083a*/ 	.byte	0xff
	.zero		1


	//   ....[117]....
        /*083c*/ 	.word	0x000083d0
        /*0840*/ 	.word	0x00000004
        /*0844*/ 	.word	0x00000130
        /*0848*/ 	.short	0x010a
        /*084a*/ 	.byte	0xff
	.zero		1


	//   ....[118]....
        /*084c*/ 	.word	0x00008430
        /*0850*/ 	.word	0x00000000
        /*0854*/ 	.word	0x00000000
        /*0858*/ 	.short	0x010a
        /*085a*/ 	.byte	0xff
	.zero		1


	//   ....[119]....
        /*085c*/ 	.word	0x00008490
        /*0860*/ 	.word	0x00000000
        /*0864*/ 	.word	0x00000000
        /*0868*/ 	.short	0x010a
        /*086a*/ 	.byte	0xff
	.zero		1


	//   ....[120]....
        /*086c*/ 	.word	0x000084f0
        /*0870*/ 	.word	0x00000000
        /*0874*/ 	.word	0x00000000
        /*0878*/ 	.short	0x010a
        /*087a*/ 	.byte	0xff
	.zero		1


	//   ....[121]....
        /*087c*/ 	.word	0x00008550
        /*0880*/ 	.word	0x00000000
        /*0884*/ 	.word	0x00000110
        /*0888*/ 	.short	0x010a
        /*088a*/ 	.byte	0xff
	.zero		1


	//   ....[122]....
        /*088c*/ 	.word	0x000085b0
        /*0890*/ 	.word	0x00000000
        /*0894*/ 	.word	0x00000108
        /*0898*/ 	.short	0x010a
        /*089a*/ 	.byte	0xff
	.zero		1


	//   ....[123]....
        /*089c*/ 	.word	0x00008610
        /*08a0*/ 	.word	0x00000000
        /*08a4*/ 	.word	0x000000e8
        /*08a8*/ 	.short	0x010a
        /*08aa*/ 	.byte	0xff
	.zero		1


	//   ....[124]....
        /*08ac*/ 	.word	0x00008670
        /*08b0*/ 	.word	0x00000000
        /*08b4*/ 	.word	0x000000e8
        /*08b8*/ 	.short	0x010a
        /*08ba*/ 	.byte	0xff
	.zero		1


	//   ....[125]....
        /*08bc*/ 	.word	0x000086d0
        /*08c0*/ 	.word	0x00000000
        /*08c4*/ 	.word	0x00000000
        /*08c8*/ 	.short	0x010a
        /*08ca*/ 	.byte	0xff
	.zero		1


	//   ....[126]....
        /*08cc*/ 	.word	0x00008730
        /*08d0*/ 	.word	0x00000000
        /*08d4*/ 	.word	0x00000000
        /*08d8*/ 	.short	0x010a
        /*08da*/ 	.byte	0xff
	.zero		1


	//   ....[127]....
        /*08dc*/ 	.word	0x00008790
        /*08e0*/ 	.word	0x00000000
        /*08e4*/ 	.word	0x00000110
        /*08e8*/ 	.short	0x010a
        /*08ea*/ 	.byte	0xff
	.zero		1


	//   ....[128]....
        /*08ec*/ 	.word	0x000087e0
        /*08f0*/ 	.word	0x00000000
        /*08f4*/ 	.word	0x000000d0
        /*08f8*/ 	.short	0x010a
        /*08fa*/ 	.byte	0xff
	.zero		1


	//   ....[129]....
        /*08fc*/ 	.word	0x00008830
        /*0900*/ 	.word	0x0000001b
        /*0904*/ 	.word	0x00000120
        /*0908*/ 	.short	0x010a
        /*090a*/ 	.byte	0xff
	.zero		1


	//   ....[130]....
        /*090c*/ 	.word	0x00008880
        /*0910*/ 	.word	0x00000003
        /*0914*/ 	.word	0x000000d0
        /*0918*/ 	.short	0x010a
        /*091a*/ 	.byte	0xff
	.zero		1


	//----- nvinfo : EIATTR_NUM_MBARRIERS
	.align		4
.L_47:
        /*091c*/ 	.byte	0x03, 0x38
        /*091e*/ 	.short	0x0028


	//----- nvinfo : EIATTR_EXIT_INSTR_OFFSETS
	.align		4
        /*0920*/ 	.byte	0x04, 0x1c
        /*0922*/ 	.short	(.L_49 - .L_48)


	//   ....[0]....
.L_48:
        /*0924*/ 	.word	0x000031e0


	//   ....[1]....
        /*0928*/ 	.word	0x00003490


	//   ....[2]....
        /*092c*/ 	.word	0x000034f0


	//   ....[3]....
        /*0930*/ 	.word	0x00004350


	//   ....[4]....
        /*0934*/ 	.word	0x00005480


	//   ....[5]....
        /*0938*/ 	.word	0x000054c0


	//   ....[6]....
        /*093c*/ 	.word	0x00007bc0


	//   ....[7]....
        /*0940*/ 	.word	0x00007c40


	//   ....[8]....
        /*0944*/ 	.word	0x00007c70


	//   ....[9]....
        /*0948*/ 	.word	0x00007cf0


	//----- nvinfo : EIATTR_MAX_THREADS
	.align		4
.L_49:
        /*094c*/ 	.byte	0x04, 0x05
        /*094e*/ 	.short	(.L_51 - .L_50)
.L_50:
        /*0950*/ 	.word	0x00000100
        /*0954*/ 	.word	0x00000001
        /*0958*/ 	.word	0x00000001


	//----- nvinfo : EIATTR_CRS_STACK_SIZE
	.align		4
.L_51:
        /*095c*/ 	.byte	0x04, 0x1e
        /*095e*/ 	.short	(.L_53 - .L_52)
.L_52:
        /*0960*/ 	.word	0x00000000


	//----- nvinfo : EIATTR_CBANK_PARAM_SIZE
	.align		4
.L_53:
        /*0964*/ 	.byte	0x03, 0x19
        /*0966*/ 	.short	0x0800


	//----- nvinfo : EIATTR_PARAM_CBANK
	.align		4
        /*0968*/ 	.byte	0x04, 0x0a
        /*096a*/ 	.short	(.L_55 - .L_54)
	.align		4
.L_54:
        /*096c*/ 	.word	index@(.nv.constant0._ZN7cutlass13device_kernelINS_4conv6kernel13ConvUniversalINS1_16ConvProblemShapeILNS1_8OperatorE0ELi2EEENS1_10collective14CollectiveConvINS1_47MainloopSm100TmaUmmaWarpSpecializedImplicitGemmILS5_0ELi13ELi2ELi1ELi2EN4cute5tupleIJNSA_1CILi2EEENSC_ILi1EEESE_EEEEENSB_IJNSC_ILi64EEESH_NSB_IJSH_EEEEEENS_6half_tESK_NSA_8TiledMMAINSA_8MMA_AtomIJNSA_20SM100_MMA_F16BF16_SSISK_SK_fLi64ELi64ELNSA_4UMMA5MajorE0ELSP_0ELNSO_7ScaleInE0ELSQ_0EEEEEENSA_6LayoutINSB_IJSE_SE_SE_EEENSB_IJNSC_ILi0EEESV_SV_EEEEENSB_IJNSA_10UnderscoreESY_SY_EEEEENS7_6detail27Sm100ImplicitGemmTileTraitsINSA_20SM90_TMA_LOAD_IM2COLENSA_14ComposedLayoutINSA_7SwizzleILi3ELi4ELi3EEENSA_18smem_ptr_flag_bitsILi16EEENST_INSB_IJNSC_ILi8EEESH_EEENSB_IJSH_SE_EEEEEEEvEENS12_INSA_23SM90_TMA_LOAD_MULTICASTES1D_vEEEENS_8epilogue10collective18CollectiveEpilogueINS1I_23Sm100TmaWarpSpecializedILi3ELi2ELi16ELb1ELb0EEEJSJ_NSB_IJNST_ISH_SE_EENST_INSC_ILi32EEESE_EEEEESK_NSB_IJNSB_IJlllEEESE_SV_EEESK_S1S_NS1I_6fusion15FusionCallbacksIS1M_NS1T_17LinearCombinationISK_fSK_fLNS_15FloatRoundStyleE2EEESJ_S1Q_JEEENSA_5SM1004TMEM4LOAD26SM100_TMEM_LOAD_16dp256b4xES13_NS14_INS15_ILi2ELi4ELi3EEES18_NST_INSB_IJS19_S1O_EEENSB_IJS1O_SE_EEEEEEENSA_17SM75_U32x4_LDSM_NENSA_21SM90_TMA_STORE_IM2COLES27_NSA_17SM90_U32x4_STSM_NENSA_39AutoVectorizingCopyWithAssumedAlignmentILi128EEEEEEvvEEEEvNT_6ParamsE)
        /*0970*/ 	.short	0x0380
        /*0972*/ 	.short	0x0800


	//----- nvinfo : EIATTR_SW_WAR
	.align		4
.L_55:
        /*0974*/ 	.byte	0x04, 0x36
        /*0976*/ 	.short	(.L_57 - .L_56)
.L_56:
        /*0978*/ 	.word	0x00000008
.L_57:


//--------------------- .nv.callgraph             --------------------------
	.section	.nv.callgraph,"",@"SHT_CUDA_CALLGRAPH"
	.align	4
	.sectionentsize	8
	.align		4
        /*0000*/ 	.word	0x00000000
	.align		4
        /*0004*/ 	.word	0xffffffff
	.align		4
        /*0008*/ 	.word	index@(_ZN7cutlass13device_kernelINS_4conv6kernel13ConvUniversalINS1_16ConvProblemShapeILNS1_8OperatorE0ELi2EEENS1_10collective14CollectiveConvINS1_47MainloopSm100TmaUmmaWarpSpecializedImplicitGemmILS5_0ELi13ELi2ELi1ELi2EN4cute5tupleIJNSA_1CILi2EEENSC_ILi1EEESE_EEEEENSB_IJNSC_ILi64EEESH_NSB_IJSH_EEEEEENS_6half_tESK_NSA_8TiledMMAINSA_8MMA_AtomIJNSA_20SM100_MMA_F16BF16_SSISK_SK_fLi64ELi64ELNSA_4UMMA5MajorE0ELSP_0ELNSO_7ScaleInE0ELSQ_0EEEEEENSA_6LayoutINSB_IJSE_SE_SE_EEENSB_IJNSC_ILi0EEESV_SV_EEEEENSB_IJNSA_10UnderscoreESY_SY_EEEEENS7_6detail27Sm100ImplicitGemmTileTraitsINSA_20SM90_TMA_LOAD_IM2COLENSA_14ComposedLayoutINSA_7SwizzleILi3ELi4ELi3EEENSA_18smem_ptr_flag_bitsILi16EEENST_INSB_IJNSC_ILi8EEESH_EEENSB_IJSH_SE_EEEEEEEvEENS12_INSA_23SM90_TMA_LOAD_MULTICASTES1D_vEEEENS_8epilogue10collective18CollectiveEpilogueINS1I_23Sm100TmaWarpSpecializedILi3ELi2ELi16ELb1ELb0EEEJSJ_NSB_IJNST_ISH_SE_EENST_INSC_ILi32EEESE_EEEEESK_NSB_IJNSB_IJlllEEESE_SV_EEESK_S1S_NS1I_6fusion15FusionCallbacksIS1M_NS1T_17LinearCombinationISK_fSK_fLNS_15FloatRoundStyleE2EEESJ_S1Q_JEEENSA_5SM1004TMEM4LOAD26SM100_TMEM_LOAD_16dp256b4xES13_NS14_INS15_ILi2ELi4ELi3EEES18_NST_INSB_IJS19_S1O_EEENSB_IJS1O_SE_EEEEEEENSA_17SM75_U32x4_LDSM_NENSA_21SM90_TMA_STORE_IM2COLES27_NSA_17SM90_U32x4_STSM_NENSA_39AutoVectorizingCopyWithAssumedAlignmentILi128EEEEEEvvEEEEvNT_6ParamsE)
	.align		4
        /*000c*/ 	.word	index@(__assertfail)
	.align		4
        /*0010*/ 	.word	0x00000000
	.align		4
        /*0014*/ 	.word	0xfffffffe
	.align		4
        /*0018*/ 	.word	0x00000000
	.align		4
        /*001c*/ 	.word	0xfffffffd
	.align		4
        /*0020*/ 	.word	0x00000000
	.align		4
        /*0024*/ 	.word	0xfffffffc


//--------------------- .nv.constant4             --------------------------
	.section	.nv.constant4,"a",@progbits
	.align	8
	.align		8
.nv.constant4:
        /*0000*/ 	.dword	__assertfail
	.align		8
        /*0008*/ 	.dword	__unnamed_1
	.align		8
        /*0010*/ 	.dword	__unnamed_2
	.align		8
        /*0018*/ 	.dword	_ZN39_INTERNAL_3e22d2fc_4_k_cu_ea8ee2c4_35194cuda3std3__45__cpo5beginE
	.align		8
        /*0020*/ 	.dword	_ZN39_INTERNAL_3e22d2fc_4_k_cu_ea8ee2c4_35194cuda3std3__45__cpo3endE
	.align		8
        /*0028*/ 	.dword	_ZN39_INTERNAL_3e22d2fc_4_k_cu_ea8ee2c4_35194cuda3std3__45__cpo6cbeginE
	.align		8
        /*0030*/ 	.dword	_ZN39_INTERNAL_3e22d2fc_4_k_cu_ea8ee2c4_35194cuda3std3__45__cpo4cendE
	.align		8
        /*0038*/ 	.dword	_ZN39_INTERNAL_3e22d2fc_4_k_cu_ea8ee2c4_35194cuda3std3__441_GLOBAL__N__3e22d2fc_4_k_cu_ea8ee2c4_35196ignoreE
	.align		8
        /*0040*/ 	.dword	_ZN39_INTERNAL_3e22d2fc_4_k_cu_ea8ee2c4_35194cuda3std3__419piecewise_constructE
	.align		8
        /*0048*/ 	.dword	_ZN39_INTERNAL_3e22d2fc_4_k_cu_ea8ee2c4_35194cuda3std3__48in_placeE
	.align		8
        /*0050*/ 	.dword	_ZN39_INTERNAL_3e22d2fc_4_k_cu_ea8ee2c4_35194cuda3std6ranges3__45__cpo4swapE
	.align		8
        /*0058*/ 	.dword	_ZN39_INTERNAL_3e22d2fc_4_k_cu_ea8ee2c4_35194cuda3std6ranges3__45__cpo9iter_moveE
	.align		8
        /*0060*/ 	.dword	_ZN39_INTERNAL_3e22d2fc_4_k_cu_ea8ee2c4_35194cute7productE
	.align		8
        /*0068*/ 	.dword	_ZN39_INTERNAL_3e22d2fc_4_k_cu_ea8ee2c4_35194cute1_E
	.align		8
        /*0070*/ 	.dword	$str$27
	.align		8
        /*0078*/ 	.dword	$str$28
	.align		8
        /*0080*/ 	.dword	$str$29
	.align		8
        /*0088*/ 	.dword	$str$30


//--------------------- .text._ZN7cutlass13device_kernelINS_4conv6kernel13ConvUniversalINS1_16ConvProblemShapeILNS1_8OperatorE0ELi2EEENS1_10collective14CollectiveConvINS1_47MainloopSm100TmaUmmaWarpSpecializedImplicitGemmILS5_0ELi13ELi2ELi1ELi2EN4cute5tupleIJNSA_1CILi2EEENSC_ILi1EEESE_EEEEENSB_IJNSC_ILi64EEESH_NSB_IJSH_EEEEEENS_6half_tESK_NSA_8TiledMMAINSA_8MMA_AtomIJNSA_20SM100_MMA_F16BF16_SSISK_SK_fLi64ELi64ELNSA_4UMMA5MajorE0ELSP_0ELNSO_7ScaleInE0ELSQ_0EEEEEENSA_6LayoutINSB_IJSE_SE_SE_EEENSB_IJNSC_ILi0EEESV_SV_EEEEENSB_IJNSA_10UnderscoreESY_SY_EEEEENS7_6detail27Sm100ImplicitGemmTileTraitsINSA_20SM90_TMA_LOAD_IM2COLENSA_14ComposedLayoutINSA_7SwizzleILi3ELi4ELi3EEENSA_18smem_ptr_flag_bitsILi16EEENST_INSB_IJNSC_ILi8EEESH_EEENSB_IJSH_SE_EEEEEEEvEENS12_INSA_23SM90_TMA_LOAD_MULTICASTES1D_vEEEENS_8epilogue10collective18CollectiveEpilogueINS1I_23Sm100TmaWarpSpecializedILi3ELi2ELi16ELb1ELb0EEEJSJ_NSB_IJNST_ISH_SE_EENST_INSC_ILi32EEESE_EEEEESK_NSB_IJNSB_IJlllEEESE_SV_EEESK_S1S_NS1I_6fusion15FusionCallbacksIS1M_NS1T_17LinearCombinationISK_fSK_fLNS_15FloatRoundStyleE2EEESJ_S1Q_JEEENSA_5SM1004TMEM4LOAD26SM100_TMEM_LOAD_16dp256b4xES13_NS14_INS15_ILi2ELi4ELi3EEES18_NST_INSB_IJS19_S1O_EEENSB_IJS1O_SE_EEEEEEENSA_17SM75_U32x4_LDSM_NENSA_21SM90_TMA_STORE_IM2COLES27_NSA_17SM90_U32x4_STSM_NENSA_39AutoVectorizingCopyWithAssumedAlignmentILi128EEEEEEvvEEEEvNT_6ParamsE --------------------------
	.section	.text._ZN7cutlass13device_kernelINS_4conv6kernel13ConvUniversalINS1_16ConvProblemShapeILNS1_8OperatorE0ELi2EEENS1_10collective14CollectiveConvINS1_47MainloopSm100TmaUmmaWarpSpecializedImplicitGemmILS5_0ELi13ELi2ELi1ELi2EN4cute5tupleIJNSA_1CILi2EEENSC_ILi1EEESE_EEEEENSB_IJNSC_ILi64EEESH_NSB_IJSH_EEEEEENS_6half_tESK_NSA_8TiledMMAINSA_8MMA_AtomIJNSA_20SM100_MMA_F16BF16_SSISK_SK_fLi64ELi64ELNSA_4UMMA5MajorE0ELSP_0ELNSO_7ScaleInE0ELSQ_0EEEEEENSA_6LayoutINSB_IJSE_SE_SE_EEENSB_IJNSC_ILi0EEESV_SV_EEEEENSB_IJNSA_10UnderscoreESY_SY_EEEEENS7_6detail27Sm100ImplicitGemmTileTraitsINSA_20SM90_TMA_LOAD_IM2COLENSA_14ComposedLayoutINSA_7SwizzleILi3ELi4ELi3EEENSA_18smem_ptr_flag_bitsILi16EEENST_INSB_IJNSC_ILi8EEESH_EEENSB_IJSH_SE_EEEEEEEvEENS12_INSA_23SM90_TMA_LOAD_MULTICASTES1D_vEEEENS_8epilogue10collective18CollectiveEpilogueINS1I_23Sm100TmaWarpSpecializedILi3ELi2ELi16ELb1ELb0EEEJSJ_NSB_IJNST_ISH_SE_EENST_INSC_ILi32EEESE_EEEEESK_NSB_IJNSB_IJlllEEESE_SV_EEESK_S1S_NS1I_6fusion15FusionCallbacksIS1M_NS1T_17LinearCombinationISK_fSK_fLNS_15FloatRoundStyleE2EEESJ_S1Q_JEEENSA_5SM1004TMEM4LOAD26SM100_TMEM_LOAD_16dp256b4xES13_NS14_INS15_ILi2ELi4ELi3EEES18_NST_INSB_IJS19_S1O_EEENSB_IJS1O_SE_EEEEEEENSA_17SM75_U32x4_LDSM_NENSA_21SM90_TMA_STORE_IM2COLES27_NSA_17SM90_U32x4_STSM_NENSA_39AutoVectorizingCopyWithAssumedAlignmentILi128EEEEEEvvEEEEvNT_6ParamsE,"ax",@progbits
	.align	128
.text._ZN7cutlass13device_kernelINS_4conv6kernel13ConvUniversalINS1_16ConvProblemShapeILNS1_8OperatorE0ELi2EEENS1_10collective14CollectiveConvINS1_47MainloopSm100TmaUmmaWarpSpecializedImplicitGemmILS5_0ELi13ELi2ELi1ELi2EN4cute5tupleIJNSA_1CILi2EEENSC_ILi1EEESE_EEEEENSB_IJNSC_ILi64EEESH_NSB_IJSH_EEEEEENS_6half_tESK_NSA_8TiledMMAINSA_8MMA_AtomIJNSA_20SM100_MMA_F16BF16_SSISK_SK_fLi64ELi64ELNSA_4UMMA5MajorE0ELSP_0ELNSO_7ScaleInE0ELSQ_0EEEEEENSA_6LayoutINSB_IJSE_SE_SE_EEENSB_IJNSC_ILi0EEESV_SV_EEEEENSB_IJNSA_10UnderscoreESY_SY_EEEEENS7_6detail27Sm100ImplicitGemmTileTraitsINSA_20SM90_TMA_LOAD_IM2COLENSA_14ComposedLayoutINSA_7SwizzleILi3ELi4ELi3EEENSA_18smem_ptr_flag_bitsILi16EEENST_INSB_IJNSC_ILi8EEESH_EEENSB_IJSH_SE_EEEEEEEvEENS12_INSA_23SM90_TMA_LOAD_MULTICASTES1D_vEEEENS_8epilogue10collective18CollectiveEpilogueINS1I_23Sm100TmaWarpSpecializedILi3ELi2ELi16ELb1ELb0EEEJSJ_NSB_IJNST_ISH_SE_EENST_INSC_ILi32EEESE_EEEEESK_NSB_IJNSB_IJlllEEESE_SV_EEESK_S1S_NS1I_6fusion15FusionCallbacksIS1M_NS1T_17LinearCombinationISK_fSK_fLNS_15FloatRoundStyleE2EEESJ_S1Q_JEEENSA_5SM1004TMEM4LOAD26SM100_TMEM_LOAD_16dp256b4xES13_NS14_INS15_ILi2ELi4ELi3EEES18_NST_INSB_IJS19_S1O_EEENSB_IJS1O_SE_EEEEEEENSA_17SM75_U32x4_LDSM_NENSA_21SM90_TMA_STORE_IM2COLES27_NSA_17SM90_U32x4_STSM_NENSA_39AutoVectorizingCopyWithAssumedAlignmentILi128EEEEEEvvEEEEvNT_6ParamsE:
        .type           _ZN7cutlass13device_kernelINS_4conv6kernel13ConvUniversalINS1_16ConvProblemShapeILNS1_8OperatorE0ELi2EEENS1_10collective14CollectiveConvINS1_47MainloopSm100TmaUmmaWarpSpecializedImplicitGemmILS5_0ELi13ELi2ELi1ELi2EN4cute5tupleIJNSA_1CILi2EEENSC_ILi1EEESE_EEEEENSB_IJNSC_ILi64EEESH_NSB_IJSH_EEEEEENS_6half_tESK_NSA_8TiledMMAINSA_8MMA_AtomIJNSA_20SM100_MMA_F16BF16_SSISK_SK_fLi64ELi64ELNSA_4UMMA5MajorE0ELSP_0ELNSO_7ScaleInE0ELSQ_0EEEEEENSA_6LayoutINSB_IJSE_SE_SE_EEENSB_IJNSC_ILi0EEESV_SV_EEEEENSB_IJNSA_10UnderscoreESY_SY_EEEEENS7_6detail27Sm100ImplicitGemmTileTraitsINSA_20SM90_TMA_LOAD_IM2COLENSA_14ComposedLayoutINSA_7SwizzleILi3ELi4ELi3EEENSA_18smem_ptr_flag_bitsILi16EEENST_INSB_IJNSC_ILi8EEESH_EEENSB_IJSH_SE_EEEEEEEvEENS12_INSA_23SM90_TMA_LOAD_MULTICASTES1D_vEEEENS_8epilogue10collective18CollectiveEpilogueINS1I_23Sm100TmaWarpSpecializedILi3ELi2ELi16ELb1ELb0EEEJSJ_NSB_IJNST_ISH_SE_EENST_INSC_ILi32EEESE_EEEEESK_NSB_IJNSB_IJlllEEESE_SV_EEESK_S1S_NS1I_6fusion15FusionCallbacksIS1M_NS1T_17LinearCombinationISK_fSK_fLNS_15FloatRoundStyleE2EEESJ_S1Q_JEEENSA_5SM1004TMEM4LOAD26SM100_TMEM_LOAD_16dp256b4xES13_NS14_INS15_ILi2ELi4ELi3EEES18_NST_INSB_IJS19_S1O_EEENSB_IJS1O_SE_EEEEEEENSA_17SM75_U32x4_LDSM_NENSA_21SM90_TMA_STORE_IM2COLES27_NSA_17SM90_U32x4_STSM_NENSA_39AutoVectorizingCopyWithAssumedAlignmentILi128EEEEEEvvEEEEvNT_6ParamsE,@function
        .size           _ZN7cutlass13device_kernelINS_4conv6kernel13ConvUniversalINS1_16ConvProblemShapeILNS1_8OperatorE0ELi2EEENS1_10collective14CollectiveConvINS1_47MainloopSm100TmaUmmaWarpSpecializedImplicitGemmILS5_0ELi13ELi2ELi1ELi2EN4cute5tupleIJNSA_1CILi2EEENSC_ILi1EEESE_EEEEENSB_IJNSC_ILi64EEESH_NSB_IJSH_EEEEEENS_6half_tESK_NSA_8TiledMMAINSA_8MMA_AtomIJNSA_20SM100_MMA_F16BF16_SSISK_SK_fLi64ELi64ELNSA_4UMMA5MajorE0ELSP_0ELNSO_7ScaleInE0ELSQ_0EEEEEENSA_6LayoutINSB_IJSE_SE_SE_EEENSB_IJNSC_ILi0EEESV_SV_EEEEENSB_IJNSA_10UnderscoreESY_SY_EEEEENS7_6detail27Sm100ImplicitGemmTileTraitsINSA_20SM90_TMA_LOAD_IM2COLENSA_14ComposedLayoutINSA_7SwizzleILi3ELi4ELi3EEENSA_18smem_ptr_flag_bitsILi16EEENST_INSB_IJNSC_ILi8EEESH_EEENSB_IJSH_SE_EEEEEEEvEENS12_INSA_23SM90_TMA_LOAD_MULTICASTES1D_vEEEENS_8epilogue10collective18CollectiveEpilogueINS1I_23Sm100TmaWarpSpecializedILi3ELi2ELi16ELb1ELb0EEEJSJ_NSB_IJNST_ISH_SE_EENST_INSC_ILi32EEESE_EEEEESK_NSB_IJNSB_IJlllEEESE_SV_EEESK_S1S_NS1I_6fusion15FusionCallbacksIS1M_NS1T_17LinearCombinationISK_fSK_fLNS_15FloatRoundStyleE2EEESJ_S1Q_JEEENSA_5SM1004TMEM4LOAD26SM100_TMEM_LOAD_16dp256b4xES13_NS14_INS15_ILi2ELi4ELi3EEES18_NST_INSB_IJS19_S1O_EEENSB_IJS1O_SE_EEEEEEENSA_17SM75_U32x4_LDSM_NENSA_21SM90_TMA_STORE_IM2COLES27_NSA_17SM90_U32x4_STSM_NENSA_39AutoVectorizingCopyWithAssumedAlignmentILi128EEEEEEvvEEEEvNT_6ParamsE,(.L_x_179 - _ZN7cutlass13device_kernelINS_4conv6kernel13ConvUniversalINS1_16ConvProblemShapeILNS1_8OperatorE0ELi2EEENS1_10collective14CollectiveConvINS1_47MainloopSm100TmaUmmaWarpSpecializedImplicitGemmILS5_0ELi13ELi2ELi1ELi2EN4cute5tupleIJNSA_1CILi2EEENSC_ILi1EEESE_EEEEENSB_IJNSC_ILi64EEESH_NSB_IJSH_EEEEEENS_6half_tESK_NSA_8TiledMMAINSA_8MMA_AtomIJNSA_20SM100_MMA_F16BF16_SSISK_SK_fLi64ELi64ELNSA_4UMMA5MajorE0ELSP_0ELNSO_7ScaleInE0ELSQ_0EEEEEENSA_6LayoutINSB_IJSE_SE_SE_EEENSB_IJNSC_ILi0EEESV_SV_EEEEENSB_IJNSA_10UnderscoreESY_SY_EEEEENS7_6detail27Sm100ImplicitGemmTileTraitsINSA_20SM90_TMA_LOAD_IM2COLENSA_14ComposedLayoutINSA_7SwizzleILi3ELi4ELi3EEENSA_18smem_ptr_flag_bitsILi16EEENST_INSB_IJNSC_ILi8EEESH_EEENSB_IJSH_SE_EEEEEEEvEENS12_INSA_23SM90_TMA_LOAD_MULTICASTES1D_vEEEENS_8epilogue10collective18CollectiveEpilogueINS1I_23Sm100TmaWarpSpecializedILi3ELi2ELi16ELb1ELb0EEEJSJ_NSB_IJNST_ISH_SE_EENST_INSC_ILi32EEESE_EEEEESK_NSB_IJNSB_IJlllEEESE_SV_EEESK_S1S_NS1I_6fusion15FusionCallbacksIS1M_NS1T_17LinearCombinationISK_fSK_fLNS_15FloatRoundStyleE2EEESJ_S1Q_JEEENSA_5SM1004TMEM4LOAD26SM100_TMEM_LOAD_16dp256b4xES13_NS14_INS15_ILi2ELi4ELi3EEES18_NST_INSB_IJS19_S1O_EEENSB_IJS1O_SE_EEEEEEENSA_17SM75_U32x4_LDSM_NENSA_21SM90_TMA_STORE_IM2COLES27_NSA_17SM90_U32x4_STSM_NENSA_39AutoVectorizingCopyWithAssumedAlignmentILi128EEEEEEvvEEEEvNT_6ParamsE)
        .other          _ZN7cutlass13device_kernelINS_4conv6kernel13ConvUniversalINS1_16ConvProblemShapeILNS1_8OperatorE0ELi2EEENS1_10collective14CollectiveConvINS1_47MainloopSm100TmaUmmaWarpSpecializedImplicitGemmILS5_0ELi13ELi2ELi1ELi2EN4cute5tupleIJNSA_1CILi2EEENSC_ILi1EEESE_EEEEENSB_IJNSC_ILi64EEESH_NSB_IJSH_EEEEEENS_6half_tESK_NSA_8TiledMMAINSA_8MMA_AtomIJNSA_20SM100_MMA_F16BF16_SSISK_SK_fLi64ELi64ELNSA_4UMMA5MajorE0ELSP_0ELNSO_7ScaleInE0ELSQ_0EEEEEENSA_6LayoutINSB_IJSE_SE_SE_EEENSB_IJNSC_ILi0EEESV_SV_EEEEENSB_IJNSA_10UnderscoreESY_SY_EEEEENS7_6detail27Sm100ImplicitGemmTileTraitsINSA_20SM90_TMA_LOAD_IM2COLENSA_14ComposedLayoutINSA_7SwizzleILi3ELi4ELi3EEENSA_18smem_ptr_flag_bitsILi16EEENST_INSB_IJNSC_ILi8EEESH_EEENSB_IJSH_SE_EEEEEEEvEENS12_INSA_23SM90_TMA_LOAD_MULTICASTES1D_vEEEENS_8epilogue10collective18CollectiveEpilogueINS1I_23Sm100TmaWarpSpecializedILi3ELi2ELi16ELb1ELb0EEEJSJ_NSB_IJNST_ISH_SE_EENST_INSC_ILi32EEESE_EEEEESK_NSB_IJNSB_IJlllEEESE_SV_EEESK_S1S_NS1I_6fusion15FusionCallbacksIS1M_NS1T_17LinearCombinationISK_fSK_fLNS_15FloatRoundStyleE2EEESJ_S1Q_JEEENSA_5SM1004TMEM4LOAD26SM100_TMEM_LOAD_16dp256b4xES13_NS14_INS15_ILi2ELi4ELi3EEES18_NST_INSB_IJS19_S1O_EEENSB_IJS1O_SE_EEEEEEENSA_17SM75_U32x4_LDSM_NENSA_21SM90_TMA_STORE_IM2COLES27_NSA_17SM90_U32x4_STSM_NENSA_39AutoVectorizingCopyWithAssumedAlignmentILi128EEEEEEvvEEEEvNT_6ParamsE,@"STO_CUDA_ENTRY STV_DEFAULT"
_ZN7cutlass13device_kernelINS_4conv6kernel13ConvUniversalINS1_16ConvProblemShapeILNS1_8OperatorE0ELi2EEENS1_10collective14CollectiveConvINS1_47MainloopSm100TmaUmmaWarpSpecializedImplicitGemmILS5_0ELi13ELi2ELi1ELi2EN4cute5tupleIJNSA_1CILi2EEENSC_ILi1EEESE_EEEEENSB_IJNSC_ILi64EEESH_NSB_IJSH_EEEEEENS_6half_tESK_NSA_8TiledMMAINSA_8MMA_AtomIJNSA_20SM100_MMA_F16BF16_SSISK_SK_fLi64ELi64ELNSA_4UMMA5MajorE0ELSP_0ELNSO_7ScaleInE0ELSQ_0EEEEEENSA_6LayoutINSB_IJSE_SE_SE_EEENSB_IJNSC_ILi0EEESV_SV_EEEEENSB_IJNSA_10UnderscoreESY_SY_EEEEENS7_6detail27Sm100ImplicitGemmTileTraitsINSA_20SM90_TMA_LOAD_IM2COLENSA_14ComposedLayoutINSA_7SwizzleILi3ELi4ELi3EEENSA_18smem_ptr_flag_bitsILi16EEENST_INSB_IJNSC_ILi8EEESH_EEENSB_IJSH_SE_EEEEEEEvEENS12_INSA_23SM90_TMA_LOAD_MULTICASTES1D_vEEEENS_8epilogue10collective18CollectiveEpilogueINS1I_23Sm100TmaWarpSpecializedILi3ELi2ELi16ELb1ELb0EEEJSJ_NSB_IJNST_ISH_SE_EENST_INSC_ILi32EEESE_EEEEESK_NSB_IJNSB_IJlllEEESE_SV_EEESK_S1S_NS1I_6fusion15FusionCallbacksIS1M_NS1T_17LinearCombinationISK_fSK_fLNS_15FloatRoundStyleE2EEESJ_S1Q_JEEENSA_5SM1004TMEM4LOAD26SM100_TMEM_LOAD_16dp256b4xES13_NS14_INS15_ILi2ELi4ELi3EEES18_NST_INSB_IJS19_S1O_EEENSB_IJS1O_SE_EEEEEEENSA_17SM75_U32x4_LDSM_NENSA_21SM90_TMA_STORE_IM2COLES27_NSA_17SM90_U32x4_STSM_NENSA_39AutoVectorizingCopyWithAssumedAlignmentILi128EEEEEEvvEEEEvNT_6ParamsE:
[----:B------:R-:W1:Y:S01]  /*0000*/  LDC R1, c[0x0][0x37c] ;  /* 0x0000df00ff017b82 */ /* 0x000e620000000800 */
[----:B------:R-:W2:Y:S01]  /*0010*/  S2R R47, SR_TID.X ;  /* 0x00000000002f7919 */ /* 0x000ea20000002100 */
[----:B------:R-:W3:Y:S01]  /*0020*/  LDCU.64 UR8, c[0x0][0x890] ;  /* 0x00011200ff0877ac */ /* 0x000ee20008000a00 */
[----:B-1----:R-:W-:Y:S01]  /*0030*/  VIADD R1, R1, 0xfffffff8 ;  /* 0xfffffff801017836 */ /* 0x002fe20000000000 */
[----:B------:R-:W-:Y:S02]  /*0040*/  PRMT R48, RZ, 0x7610, R48 ;  /* 0x00007610ff307816 */ /* 0x000fe40000000030 */
[----:B------:R-:W-:Y:S01]  /*0050*/  ELECT P3, URZ, PT ;  /* 0x0000000000ff782f */ /* 0x000fe20003860000 */
[----:B---3--:R-:W-:-:S04]  /*0060*/  UISETP.NE.U32.AND UP0, UPT, UR8, URZ, UPT ;  /* 0x000000ff0800728c */ /* 0x008fc8000bf05070 */
[----:B------:R-:W-:Y:S01]  /*0070*/  UISETP.NE.AND.EX UP0, UPT, UR9, URZ, UPT, UP0 ;  /* 0x000000ff0900728c */ /* 0x000fe2000bf05300 */
[----:B--2---:R-:W-:-:S05]  /*0080*/  SHF.R.U32.HI R49, RZ, 0x5, R47 ;  /* 0x00000005ff317819 */ /* 0x004fca000001162f */
[----:B------:R-:W1:Y:S02]  /*0090*/  SHFL.IDX PT, R0, R49, RZ, 0x1f ;  /* 0x00001fff31007589 */ /* 0x000e6400000e0000 */
[----:B-1----:R-:W-:Y:S01]  /*00a0*/  R2UR UR18, R0 ;  /* 0x00000000001272ca */ /* 0x002fe200000e0000 */
[----:B------:R-:W-:-:S14]  /*00b0*/  BRA.U UP0, `(.L_x_0) ;  /* 0x0000000100307547 */ /* 0x000fdc000b800000 */
[----:B------:R-:W1:Y:S02]  /*00c0*/  LDCU.64 UR4, c[0x0][0x888] ;  /* 0x00011100ff0477ac */ /* 0x000e640008000a00 */
[----:B-1----:R-:W-:-:S04]  /*00d0*/  UISETP.NE.U32.AND UP0, UPT, UR4, URZ, UPT ;  /* 0x000000ff0400728c */ /* 0x002fc8000bf05070 */
[----:B------:R-:W-:-:S09]  /*00e0*/  UISETP.NE.AND.EX UP0, UPT, UR5, URZ, UPT, UP0 ;  /* 0x000000ff0500728c */ /* 0x000fd2000bf05300 */
[----:B------:R-:W-:Y:S05]  /*00f0*/  BRA.U !UP0, `(.L_x_1) ;  /* 0x0000000108147547 */ /* 0x000fea000b800000 */
[----:B------:R-:W1:Y:S01]  /*0100*/  LDC.64 R26, c[0x0][0x888] ;  /* 0x00022200ff1a7b82 */ /* 0x000e620000000a00 */
[----:B------:R-:W1:Y:S02]  /*0110*/  LDCU.64 UR4, c[0x0][0x358] ;  /* 0x00006b00ff0477ac */ /* 0x000e640008000a00 */
[----:B-1----:R1:W5:Y:S01]  /*0120*/  LDG.E R26, desc[UR4][R26.64] ;  /* 0x000000041a1a7981 */ /* 0x002362000c1e1900 */
[----:B------:R-:W-:Y:S01]  /*0130*/  HFMA2 R48, -RZ, RZ, 0, 5.9604644775390625e-08 ;  /* 0x00000001ff307431 */ /* 0x000fe200000001ff */
[----:B------:R-:W-:Y:S05]  /*0140*/  BRA `(.L_x_0) ;  /* 0x00000000000c7947 */ /* 0x000fea0003800000 */
.L_x_1:
[----:B------:R-:W1:Y:S01]  /*0150*/  LDCU UR4, c[0x0][0x880] ;  /* 0x00011000ff0477ac */ /* 0x000e620008000800 */
[----:B------:R-:W-:Y:S01]  /*0160*/  HFMA2 R48, -RZ, RZ, 0, 5.9604644775390625e-08 ;  /* 0x00000001ff307431 */ /* 0x000fe200000001ff */
[----:B-1----:R-:W-:-:S07]  /*0170*/  MOV R26, UR4 ;  /* 0x00000004001a7c02 */ /* 0x002fce0008000f00 */
.L_x_0:
[----:B------:R-:W2:Y:S02]  /*0180*/  LDCU.64 UR4, c[0x0][0x8b0] ;  /* 0x00011600ff0477ac */ /* 0x000ea40008000a00 */
[----:B--2---:R-:W-:-:S04]  /*0190*/  UISETP.NE.U32.AND UP0, UPT, UR4, URZ, UPT ;  /* 0x000000ff0400728c */ /* 0x004fc8000bf05070 */
[----:B------:R-:W-:-:S09]  /*01a0*/  UISETP.NE.AND.EX UP0, UPT, UR5, URZ, UPT, UP0 ;  /* 0x000000ff0500728c */ /* 0x000fd2000bf05300 */
[----:B------:R-:W-:Y:S05]  /*01b0*/  BRA.U UP0, `(.L_x_2) ;  /* 0x0000000100287547 */ /* 0x000fea000b800000 */
[----:B------:R-:W2:Y:S02]  /*01c0*/  LDCU.64 UR4, c[0x0][0x8a8] ;  /* 0x00011500ff0477ac */ /* 0x000ea40008000a00 */
[----:B--2---:R-:W-:-:S04]  /*01d0*/  UISETP.NE.U32.AND UP0, UPT, UR4, URZ, UPT ;  /* 0x000000ff0400728c */ /* 0x004fc8000bf05070 */
[----:B------:R-:W-:-:S09]  /*01e0*/  UISETP.NE.AND.EX UP0, UPT, UR5, URZ, UPT, UP0 ;  /* 0x000000ff0500728c */ /* 0x000fd2000bf05300 */
[----:B------:R-:W-:Y:S05]  /*01f0*/  BRA.U !UP0, `(.L_x_3) ;  /* 0x0000000108107547 */ /* 0x000fea000b800000 */
[----:B------:R-:W2:Y:S01]  /*0200*/  LDC.64 R24, c[0x0][0x8a8] ;  /* 0x00022a00ff187b82 */ /* 0x000ea20000000a00 */
[----:B------:R-:W2:Y:S02]  /*0210*/  LDCU.64 UR4, c[0x0][0x358] ;  /* 0x00006b00ff0477ac */ /* 0x000ea40008000a00 */
[----:B--2---:R2:W5:Y:S01]  /*0220*/  LDG.E R24, desc[UR4][R24.64] ;  /* 0x0000000418187981 */ /* 0x004562000c1e1900 */
[----:B------:R-:W-:Y:S05]  /*0230*/  BRA `(.L_x_2) ;  /* 0x0000000000087947 */ /* 0x000fea0003800000 */
.L_x_3:
[----:B------:R-:W2:Y:S02]  /*0240*/  LDCU UR4, c[0x0][0x8a0] ;  /* 0x00011400ff0477ac */ /* 0x000ea40008000800 */
[----:B--2---:R-:W-:Y:S02]  /*0250*/  MOV R24, UR4 ;  /* 0x0000000400187c02 */ /* 0x004fe40008000f00 */
.L_x_2:
[----:B------:R-:W-:Y:S01]  /*0260*/  IMAD.U32 R0, RZ, RZ, UR18 ;  /* 0x00000012ff007e24 */ /* 0x000fe2000f8e00ff */
[----:B------:R-:W-:Y:S04]  /*0270*/  BSSY.RECONVERGENT B0, `(.L_x_4) ;  /* 0x000000c000007945 */ /* 0x000fe80003800200 */
[C---:B------:R-:W-:Y:S02]  /*0280*/  ISETP.NE.OR P1, PT, R0.reuse, 0x1, !P3 ;  /* 0x000000010000780c */ /* 0x040fe40005f25670 */
[----:B------:R-:W-:-:S11]  /*0290*/  ISETP.NE.OR P0, PT, R0, 0x3, !P3 ;  /* 0x000000030000780c */ /* 0x000fd60005f05670 */
[----:B------:R-:W-:Y:S05]  /*02a0*/  @P1 BRA `(.L_x_5) ;  /* 0x0000000000201947 */ /* 0x000fea0003800000 */
[----:B------:R-:W3:Y:S02]  /*02b0*/  LDCU.64 UR4, c[0x0][0x348] ;  /* 0x00006900ff0477ac */ /* 0x000ee40008000a00 */
[----:B---3--:R-:W-:Y:S02]  /*02c0*/  UIADD3 UR6, UP1, UPT, UR4, 0x80, URZ ;  /* 0x0000008004067890 */ /* 0x008fe4000ff3e0ff */
[----:B------:R-:W-:Y:S02]  /*02d0*/  UIADD3 UR4, UP0, UPT, UR4, 0x180, URZ ;  /* 0x0000018004047890 */ /* 0x000fe4000ff1e0ff */
[----:B------:R-:W-:Y:S02]  /*02e0*/  UIADD3.X UR7, UPT, UPT, URZ, UR5, URZ, UP1, !UPT ;  /* 0x00000005ff077290 */ /* 0x000fe40008ffe4ff */
[----:B------:R-:W-:-:S07]  /*02f0*/  UIADD3.X UR5, UPT, UPT, URZ, UR5, URZ, UP0, !UPT ;  /* 0x00000005ff057290 */ /* 0x000fce00087fe4ff */
[----:B------:R3:W-:Y:S02]  /*0300*/  UTMACCTL.PF [UR6] ;  /* 0x00000000060079b9 */ /* 0x0007e40008040000 */
[----:B------:R3:W-:Y:S02]  /*0310*/  UTMACCTL.PF [UR4] ;  /* 0x00000000040079b9 */ /* 0x0007e40008040000 */
[----:B---3--:R-:W-:Y:S01]  /*0320*/  NOP ;  /* 0x0000000000007918 */ /* 0x008fe20000000000 */
.L_x_5:
[----:B------:R-:W-:Y:S05]  /*0330*/  BSYNC.RECONVERGENT B0 ;  /* 0x0000000000007941 */ /* 0x000fea0003800200 */
.L_x_4:
[----:B------:R-:W-:Y:S04]  /*0340*/  BSSY.RECONVERGENT B0, `(.L_x_6) ;  /* 0x000000a000007945 */ /* 0x000fe80003800200 */
        /* <DEDUP_REMOVED lines=9> */
.L_x_7:
[----:B------:R-:W-:Y:S05]  /*03e0*/  BSYNC.RECONVERGENT B0 ;  /* 0x0000000000007941 */ /* 0x000fea0003800200 */
.L_x_6:
[----:B------:R-:W3:Y:S01]  /*03f0*/  LDCU.64 UR4, c[0x0][0x888] ;  /* 0x00011100ff0477ac */ /* 0x000ee20008000a00 */
[----:B------:R-:W-:Y:S02]  /*0400*/  UISETP.EQ.U32.AND UP2, UPT, UR8, URZ, UPT ;  /* 0x000000ff0800728c */ /* 0x000fe4000bf42070 */
[----:B------:R-:W-:Y:S02]  /*0410*/  UPLOP3.LUT UP3, UPT, UPT, UPT, UPT, 0x80, 0x8 ;  /* 0x000000000008789c */ /* 0x000fe40003f6f070 */
[----:B---3--:R-:W-:-:S04]  /*0420*/  UISETP.NE.U32.AND UP0, UPT, UR4, URZ, UPT ;  /* 0x000000ff0400728c */ /* 0x008fc8000bf05070 */
[----:B------:R-:W-:-:S04]  /*0430*/  UISETP.NE.AND.EX UP1, UPT, UR5, URZ, UPT, UP0 ;  /* 0x000000ff0500728c */ /* 0x000fc8000bf25300 */
[----:B------:R-:W-:-:S04]  /*0440*/  UISETP.EQ.OR.EX UP4, UPT, UR9, URZ, !UP1, UP2 ;  /* 0x000000ff0900728c */ /* 0x000fc8000cf82720 */
[----:B------:R-:W-:-:S06]  /*0450*/  UP2UR UR4, UPR, URZ, 0x10 ;  /* 0x00000010ff047883 */ /* 0x000fcc0008000000 */
[----:B------:R-:W-:Y:S01]  /*0460*/  MOV R56, UR4 ;  /* 0x0000000400387c02 */ /* 0x000fe20008000f00 */
[----:B------:R-:W-:Y:S06]  /*0470*/  BRA.U !UP4, `(.L_x_8) ;  /* 0x000000010c207547 */ /* 0x000fec000b800000 */
[----:B------:R-:W-:Y:S01]  /*0480*/  UISETP.NE.U32.AND UP2, UPT, UR8, URZ, UPT ;  /* 0x000000ff0800728c */ /* 0x000fe2000bf45070 */
[----:B-----5:R-:W-:Y:S01]  /*0490*/  FSETP.NEU.AND P0, PT, R26, RZ, PT ;  /* 0x000000ff1a00720b */ /* 0x020fe20003f0d000 */
[----:B------:R-:W-:Y:S02]  /*04a0*/  USEL UR4, URZ, 0xffffffff, UP1 ;  /* 0xffffffffff047887 */ /* 0x000fe40008800000 */
[----:B------:R-:W-:-:S10]  /*04b0*/  UISETP.NE.AND.EX UP2, UPT, UR9, URZ, UPT, UP2 ;  /* 0x000000ff0900728c */ /* 0x000fd4000bf45320 */
[----:B------:R-:W-:Y:S01]  /*04c0*/  VOTEU.ANY UP0, P0 ;  /* 0x0000000000ff7886 */ /* 0x000fe20000000100 */
[----:B------:R-:W-:-:S04]  /*04d0*/  @!UP2 USEL UR4, URZ, 0xffffffff, UP0 ;  /* 0xffffffffff04a887 */ /* 0x000fc80008000000 */
[----:B------:R-:W-:-:S04]  /*04e0*/  ULOP3.LUT UR4, UR4, 0x1, URZ, 0xc0, !UPT ;  /* 0x0000000104047892 */ /* 0x000fc8000f8ec0ff */
[----:B------:R-:W-:-:S11]  /*04f0*/  UISETP.NE.U32.AND UP3, UPT, UR4, 0x1, UPT ;  /* 0x000000010400788c */ /* 0x000fd6000bf65070 */
.L_x_8:
[----:B------:R-:W3:Y:S02]  /*0500*/  SHFL.IDX PT, R2, R49, RZ, 0x1f ;  /* 0x00001fff31027589 */ /* 0x000ee400000e0000 */
[----:B---3--:R-:W-:-:S13]  /*0510*/  ISETP.NE.AND P0, PT, R2, RZ, PT ;  /* 0x000000ff0200720c */ /* 0x008fda0003f05270 */
[----:B------:R-:W-:Y:S05]  /*0520*/  @P0 BRA `(.L_x_9) ;  /* 0x0000000000ac0947 */ /* 0x000fea0003800000 */
[----:B------:R-:W-:Y:S01]  /*0530*/  ELECT P0, URZ, PT ;  /* 0x0000000000ff782f */ /* 0x000fe20003800000 */
[----:B------:R-:W-:-:S12]  /*0540*/  BSSY.RECONVERGENT B0, `(.L_x_9) ;  /* 0x0000029000007945 */ /* 0x000fd80003800200 */
[----:B------:R-:W-:Y:S05]  /*0550*/  @!P0 BRA `(.L_x_10) ;  /* 0x00000000009c8947 */ /* 0x000fea0003800000 */
[----:B------:R-:W3:Y:S01]  /*0560*/  S2UR UR4, SR_CgaCtaId ;  /* 0x00000000000479c3 */ /* 0x000ee20000008800 */
[----:B------:R-:W-:Y:S01]  /*0570*/  UMOV UR5, 0x400 ;  /* 0x0000040000057882 */ /* 0x000fe20000000000 */
[----:B------:R-:W-:Y:S01]  /*0580*/  UMOV UR8, 0x1 ;  /* 0x0000000100087882 */ /* 0x000fe20000000000 */
[----:B------:R-:W-:Y:S01]  /*0590*/  UMOV UR6, 0x2 ;  /* 0x0000000200067882 */ /* 0x000fe20000000000 */
[----:B------:R-:W-:-:S04]  /*05a0*/  UIADD3 UR8, UPT, UPT, -UR8, 0x100000, URZ ;  /* 0x0010000008087890 */ /* 0x000fc8000fffe1ff */
[----:B------:R-:W-:Y:S02]  /*05b0*/  USHF.L.U32 UR9, UR8, 0xb, URZ ;  /* 0x0000000b08097899 */ /* 0x000fe400080006ff */
[----:B------:R-:W-:Y:S02]  /*05c0*/  USHF.L.U32 UR8, UR8, 0x1, URZ ;  /* 0x0000000108087899 */ /* 0x000fe400080006ff */
[----:B------:R-:W-:-:S04]  /*05d0*/  UIADD3 UR6, UPT, UPT, -UR6, 0x100000, URZ ;  /* 0x0010000006067890 */ /* 0x000fc8000fffe1ff */
[----:B------:R-:W-:Y:S02]  /*05e0*/  USHF.L.U32 UR7, UR6, 0xb, URZ ;  /* 0x0000000b06077899 */ /* 0x000fe400080006ff */
[----:B------:R-:W-:Y:S02]  /*05f0*/  USHF.L.U32 UR6, UR6, 0x1, URZ ;  /* 0x0000000106067899 */ /* 0x000fe400080006ff */
[----:B---3--:R-:W-:Y:S01]  /*0600*/  ULEA UR4, UR4, UR5, 0x18 ;  /* 0x0000000504047291 */ /* 0x008fe2000f8ec0ff */
[----:B------:R-:W3:Y:S11]  /*0610*/  FENCE.VIEW.ASYNC.S ;  /* 0x00000000000073c6 */ /* 0x000ef60000000000 */
[----:B---3--:R3:W4:Y:S01]  /*0620*/  SYNCS.EXCH.64 URZ, [UR4], UR8 ;  /* 0x0000000804ff75b2 */ /* 0x0087220008000100 */
[----:B------:R3:W1:Y:S01]  /*0630*/  SYNCS.EXCH.64 URZ, [UR4+0x68], UR6 ;  /* 0x0000680604ff75b2 */ /* 0x0006620008000100 */
        /* <DEDUP_REMOVED lines=23> */
[----:B------:R3:W1:Y:S02]  /*07b0*/  SYNCS.EXCH.64 URZ, [UR4+0xc8], UR6 ;  /* 0x0000c80604ff75b2 */ /* 0x0006640008000100 */
[----:B---34-:R-:W-:Y:S01]  /*07c0*/  NOP ;  /* 0x0000000000007918 */ /* 0x018fe20000000000 */
.L_x_10:
[----:B------:R-:W-:Y:S05]  /*07d0*/  BSYNC.RECONVERGENT B0 ;  /* 0x0000000000007941 */ /* 0x000fea0003800200 */
.L_x_9:
[----:B------:R-:W3:Y:S01]  /*07e0*/  SHFL.IDX PT, R2, R49, RZ, 0x1f ;  /* 0x00001fff31027589 */ /* 0x000ee200000e0000 */
[----:B------:R-:W-:Y:S01]  /*07f0*/  NOP ;  /* 0x0000000000007918 */ /* 0x000fe20000000000 */
[----:B---3--:R-:W-:-:S13]  /*0800*/  ISETP.NE.AND P0, PT, R2, 0x1, PT ;  /* 0x000000010200780c */ /* 0x008fda0003f05270 */
[----:B------:R-:W-:Y:S05]  /*0810*/  @P0 BRA `(.L_x_11) ;  /* 0x0000000000500947 */ /* 0x000fea0003800000 */
        /* <DEDUP_REMOVED lines=9> */
[----:B------:R-:W-:Y:S01]  /*08b0*/  USHF.L.U32 UR6, UR6, 0x1, URZ ;  /* 0x0000000106067899 */ /* 0x000fe200080006ff */
[----:B------:R-:W-:Y:S01]  /*08c0*/  ELECT P0, URZ, PT ;  /* 0x0000000000ff782f */ /* 0x000fe20003800000 */
[----:B---3--:R-:W-:Y:S01]  /*08d0*/  ULEA UR4, UR4, UR5, 0x18 ;  /* 0x0000000504047291 */ /* 0x008fe2000f8ec0ff */
[----:B------:R-:W3:Y:S11]  /*08e0*/  FENCE.VIEW.ASYNC.S ;  /* 0x00000000000073c6 */ /* 0x000ef60000000000 */
[----:B---3--:R3:W4:Y:S01]  /*08f0*/  SYNCS.EXCH.64 URZ, [UR4+0xd0], UR8 ;  /* 0x0000d00804ff75b2 */ /* 0x0087220008000100 */
[----:B------:R3:W1:Y:S01]  /*0900*/  SYNCS.EXCH.64 URZ, [UR4+0xe8], UR6 ;  /* 0x0000e80604ff75b2 */ /* 0x0006620008000100 */
[----:B------:R3:W1:Y:S01]  /*0910*/  SYNCS.EXCH.64 URZ, [UR4+0xd8], UR8 ;  /* 0x0000d80804ff75b2 */ /* 0x0006620008000100 */
[----:B------:R3:W1:Y:S01]  /*0920*/  SYNCS.EXCH.64 URZ, [UR4+0xf0], UR6 ;  /* 0x0000f00604ff75b2 */ /* 0x0006620008000100 */
[----:B------:R3:W1:Y:S01]  /*0930*/  SYNCS.EXCH.64 URZ, [UR4+0xe0], UR8 ;  /* 0x0000e00804ff75b2 */ /* 0x0006620008000100 */
[----:B------:R3:W1:Y:S01]  /*0940*/  SYNCS.EXCH.64 URZ, [UR4+0xf8], UR6 ;  /* 0x0000f80604ff75b2 */ /* 0x0006620008000100 */
[----:B------:R-:W-:Y:S01]  /*0950*/  NOP ;  /* 0x0000000000007918 */ /* 0x000fe20000000000 */
.L_x_11:
[----:B------:R-:W2:Y:S01]  /*0960*/  SHFL.IDX PT, R2, R49, RZ, 0x1f ;  /* 0x00001fff31027589 */ /* 0x000ea200000e0000 */
[----:B------:R-:W-:Y:S01]  /*0970*/  NOP ;  /* 0x0000000000007918 */ /* 0x000fe20000000000 */
[----:B--2---:R-:W-:-:S13]  /*0980*/  ISETP.NE.AND P0, PT, R2, 0x3, PT ;  /* 0x000000030200780c */ /* 0x004fda0003f05270 */
[----:B------:R-:W-:Y:S05]  /*0990*/  @P0 BRA `(.L_x_12) ;  /* 0x0000000000300947 */ /* 0x000fea0003800000 */
[----:B---3--:R-:W2:Y:S01]  /*09a0*/  S2UR UR4, SR_CgaCtaId ;  /* 0x00000000000479c3 */ /* 0x008ea20000008800 */
[----:B------:R-:W-:Y:S01]  /*09b0*/  UMOV UR6, 0x400 ;  /* 0x0000040000067882 */ /* 0x000fe20000000000 */
[----:B------:R-:W-:Y:S01]  /*09c0*/  UMOV UR5, 0x20 ;  /* 0x0000002000057882 */ /* 0x000fe20000000000 */
[----:B------:R-:W-:Y:S01]  /*09d0*/  ELECT P0, URZ, PT ;  /* 0x0000000000ff782f */ /* 0x000fe20003800000 */
[----:B--2---:R-:W-:Y:S02]  /*09e0*/  ULEA UR6, UR4, UR6, 0x18 ;  /* 0x0000000604067291 */ /* 0x004fe4000f8ec0ff */
[----:B------:R-:W-:-:S04]  /*09f0*/  UIADD3 UR4, UPT, UPT, -UR5, 0x100000, URZ ;  /* 0x0010000005047890 */ /* 0x000fc8000fffe1ff */
[----:B------:R-:W-:Y:S02]  /*0a00*/  USHF.L.U32 UR5, UR4, 0xb, URZ ;  /* 0x0000000b04057899 */ /* 0x000fe400080006ff */
[----:B------:R-:W-:Y:S01]  /*0a10*/  USHF.L.U32 UR4, UR4, 0x1, URZ ;  /* 0x0000000104047899 */ /* 0x000fe200080006ff */
[----:B------:R-:W2:Y:S11]  /*0a20*/  FENCE.VIEW.ASYNC.S ;  /* 0x00000000000073c6 */ /* 0x000eb60000000000 */
[----:B--2---:R2:W3:Y:S01]  /*0a30*/  SYNCS.EXCH.64 URZ, [UR6+0x100], UR4 ;  /* 0x0001000406ff75b2 */ /* 0x0044e20008000100 */
[----:B------:R2:W1:Y:S01]  /*0a40*/  SYNCS.EXCH.64 URZ, [UR6+0x108], UR4 ;  /* 0x0001080406ff75b2 */ /* 0x0004620008000100 */
[----:B------:R-:W-:Y:S01]  /*0a50*/  NOP ;  /* 0x0000000000007918 */ /* 0x000fe20000000000 */
.L_x_12:
[----:B------:R-:W4:Y:S01]  /*0a60*/  SHFL.IDX PT, R2, R49, RZ, 0x1f ;  /* 0x00001fff31027589 */ /* 0x000f2200000e0000 */
[----:B------:R-:W-:Y:S01]  /*0a70*/  NOP ;  /* 0x0000000000007918 */ /* 0x000fe20000000000 */
[----:B----4-:R-:W-:-:S13]  /*0a80*/  ISETP.NE.AND P0, PT, R2, 0x4, PT ;  /* 0x000000040200780c */ /* 0x010fda0003f05270 */
[----:B------:R-:W-:Y:S05]  /*0a90*/  @P0 BRA `(.L_x_13) ;  /* 0x0000000000440947 */ /* 0x000fea0003800000 */
[----:B--23--:R-:W2:Y:S01]  /*0aa0*/  S2UR UR6, SR_CgaCtaId ;  /* 0x00000000000679c3 */ /* 0x00cea20000008800 */
[----:B------:R-:W-:Y:S01]  /*0ab0*/  UMOV UR4, 0x1e0 ;  /* 0x000001e000047882 */ /* 0x000fe20000000000 */
[----:B------:R-:W-:Y:S01]  /*0ac0*/  UMOV UR5, 0x400 ;  /* 0x0000040000057882 */ /* 0x000fe20000000000 */
[----:B------:R-:W-:Y:S01]  /*0ad0*/  USEL UR4, UR4, 0x1a0, UP3 ;  /* 0x000001a004047887 */ /* 0x000fe20009800000 */
[----:B------:R-:W-:Y:S01]  /*0ae0*/  UMOV UR8, 0x1 ;  /* 0x0000000100087882 */ /* 0x000fe20000000000 */
[----:B------:R-:W-:Y:S01]  /*0af0*/  ELECT P0, URZ, PT ;  /* 0x0000000000ff782f */ /* 0x000fe20003800000 */
[----:B------:R-:W-:-:S04]  /*0b00*/  UIADD3 UR8, UPT, UPT, -UR8, 0x100000, URZ ;  /* 0x0010000008087890 */ /* 0x000fc8000fffe1ff */
[----:B------:R-:W-:Y:S02]  /*0b10*/  USHF.L.U32 UR9, UR8, 0xb, URZ ;  /* 0x0000000b08097899 */ /* 0x000fe400080006ff */
[----:B------:R-:W-:Y:S02]  /*0b20*/  USHF.L.U32 UR8, UR8, 0x1, URZ ;  /* 0x0000000108087899 */ /* 0x000fe400080006ff */
[----:B--2---:R-:W-:Y:S02]  /*0b30*/  ULEA UR6, UR6, UR5, 0x18 ;  /* 0x0000000506067291 */ /* 0x004fe4000f8ec0ff */
[----:B------:R-:W-:-:S04]  /*0b40*/  UIADD3 UR4, UPT, UPT, -UR4, 0x100000, URZ ;  /* 0x0010000004047890 */ /* 0x000fc8000fffe1ff */
[----:B------:R-:W-:Y:S02]  /*0b50*/  USHF.L.U32 UR5, UR4, 0xb, URZ ;  /* 0x0000000b04057899 */ /* 0x000fe400080006ff */
[----:B------:R-:W-:Y:S01]  /*0b60*/  USHF.L.U32 UR4, UR4, 0x1, URZ ;  /* 0x0000000104047899 */ /* 0x000fe200080006ff */
[----:B------:R-:W2:Y:S03]  /*0b70*/  FENCE.VIEW.ASYNC.S ;  /* 0x00000000000073c6 */ /* 0x000ea60000000000 */
[----:B--2---:R4:W2:Y:S08]  /*0b80*/  SYNCS.EXCH.64 URZ, [UR6+0x110], UR8 ;  /* 0x0001100806ff75b2 */ /* 0x0048b00008000100 */
[----:B------:R4:W3:Y:S02]  /*0b90*/  SYNCS.EXCH.64 URZ, [UR6+0x118], UR4 ;  /* 0x0001180406ff75b2 */ /* 0x0008e40008000100 */
[----:B----4-:R-:W-:Y:S01]  /*0ba0*/  NOP ;  /* 0x0000000000007918 */ /* 0x010fe20000000000 */
.L_x_13:
[----:B------:R-:W4:Y:S01]  /*0bb0*/  SHFL.IDX PT, R2, R49, RZ, 0x1f ;  /* 0x00001fff31027589 */ /* 0x000f2200000e0000 */
[----:B------:R-:W-:Y:S01]  /*0bc0*/  NOP ;  /* 0x0000000000007918 */ /* 0x000fe20000000000 */
[----:B----4-:R-:W-:-:S13]  /*0bd0*/  ISETP.NE.AND P0, PT, R2, 0x5, PT ;  /* 0x000000050200780c */ /* 0x010fda0003f05270 */
[----:B------:R-:W-:Y:S05]  /*0be0*/  @P0 BRA `(.L_x_14) ;  /* 0x0000000000480947 */ /* 0x000fea0003800000 */
[----:B--2---:R-:W2:Y:S01]  /*0bf0*/  S2UR UR5, SR_CgaCtaId ;  /* 0x00000000000579c3 */ /* 0x004ea20000008800 */
[----:B---3--:R-:W-:Y:S01]  /*0c00*/  UMOV UR4, 0x400 ;  /* 0x0000040000047882 */ /* 0x008fe20000000000 */
        /* <DEDUP_REMOVED lines=9> */
[----:B--2---:R-:W-:Y:S01]  /*0ca0*/  ULEA UR4, UR5, UR4, 0x18 ;  /* 0x0000000405047291 */ /* 0x004fe2000f8ec0ff */
[----:B------:R-:W2:Y:S11]  /*0cb0*/  FENCE.VIEW.ASYNC.S ;  /* 0x00000000000073c6 */ /* 0x000eb60000000000 */
[----:B--2---:R4:W2:Y:S01]  /*0cc0*/  SYNCS.EXCH.64 URZ, [UR4+0x120], UR8 ;  /* 0x0001200804ff75b2 */ /* 0x0048a20008000100 */
[----:B------:R4:W3:Y:S01]  /*0cd0*/  SYNCS.EXCH.64 URZ, [UR4+0x130], UR6 ;  /* 0x0001300604ff75b2 */ /* 0x0008e20008000100 */
[----:B------:R4:W1:Y:S01]  /*0ce0*/  SYNCS.EXCH.64 URZ, [UR4+0x128], UR8 ;  /* 0x0001280804ff75b2 */ /* 0x0008620008000100 */
[----:B------:R4:W1:Y:S02]  /*0cf0*/  SYNCS.EXCH.64 URZ, [UR4+0x138], UR6 ;  /* 0x0001380604ff75b2 */ /* 0x0008640008000100 */
[----:B----4-:R-:W-:Y:S01]  /*0d00*/  NOP ;  /* 0x0000000000007918 */ /* 0x010fe20000000000 */
.L_x_14:
[----:B--23--:R-:W2:Y:S01]  /*0d10*/  LDCU UR4, c[0x0][0x36c] ;  /* 0x00006d80ff0477ac */ /* 0x00cea20008000800 */
[----:B------:R-:W-:Y:S01]  /*0d20*/  ISETP.NE.OR P3, PT, R0, 0x2, !P3 ;  /* 0x000000020000780c */ /* 0x000fe20005f65670 */
[----:B------:R-:W-:Y:S01]  /*0d30*/  NOP ;  /* 0x0000000000007918 */ /* 0x000fe20000000000 */
[----:B------:R-:W-:Y:S01]  /*0d40*/  LOP3.LUT R2, R47, 0x1f, RZ, 0xc0, !PT ;  /* 0x0000001f2f027812 */ /* 0x000fe200078ec0ff */
[----:B------:R-:W-:Y:S02]  /*0d50*/  UISETP.NE.AND UP4, UPT, UR18, 0x2, UPT ;  /* 0x000000021200788c */ /* 0x000fe4000bf85270 */
[----:B------:R-:W-:Y:S02]  /*0d60*/  UISETP.NE.AND UP5, UPT, UR18, URZ, UPT ;  /* 0x000000ff1200728c */ /* 0x000fe4000bfa5270 */
[----:B--2---:R-:W-:-:S09]  /*0d70*/  UISETP.EQ.U32.AND UP6, UPT, UR4, 0x1, UPT ;  /* 0x000000010400788c */ /* 0x004fd2000bfc2070 */
[----:B------:R-:W-:Y:S05]  /*0d80*/  BRA.U !UP6, `(.L_x_15) ;  /* 0x000000010e087547 */ /* 0x000fea000b800000 */
[----:B-1----:R-:W-:Y:S01]  /*0d90*/  UCGABAR_ARV ;  /* 0x00000000000079c7 */ /* 0x002fe20008000000 */
[----:B------:R-:W-:Y:S05]  /*0da0*/  BRA `(.L_x_16) ;  /* 0x0000000000047947 */ /* 0x000fea0003800000 */
.L_x_15:
[----:B-1----:R-:W-:Y:S01]  /*0db0*/  NOP ;  /* 0x0000000000007918 */ /* 0x002fe20000000000 */
.L_x_16:
[----:B------:R-:W1:Y:S01]  /*0dc0*/  S2UR UR51, SR_CTAID.X ;  /* 0x00000000003379c3 */ /* 0x000e620000002500 */
[----:B------:R-:W-:-:S05]  /*0dd0*/  CS2R.32 R55, SR_CgaSize ;  /* 0x0000000000377805 */ /* 0x000fca0000008a00 */
[----:B------:R-:W-:-:S05]  /*0de0*/  IMAD R55, R55, -0xa0, RZ ;  /* 0xffffff6037377824 */ /* 0x000fca00078e02ff */
[----:B------:R-:W-:-:S14]  /*0df0*/  R2UR UR5, R55 ;  /* 0x00000000370572ca */ /* 0x000fdc00000e0000 */
[----:B------:R-:W2:Y:S01]  /*0e00*/  LDCU UR5, c[0x0][UR5+0x2b0] ;  /* 0x00005600050577ac */ /* 0x000ea20008000800 */
[----:B------:R-:W-:-:S05]  /*0e10*/  CS2R.32 R55, SR_CgaSize ;  /* 0x0000000000377805 */ /* 0x000fca0000008a00 */
[----:B------:R-:W-:-:S05]  /*0e20*/  IMAD R55, R55, -0xa0, RZ ;  /* 0xffffff6037377824 */ /* 0x000fca00078e02ff */
[----:B------:R-:W-:-:S14]  /*0e30*/  R2UR UR4, R55 ;  /* 0x00000000370472ca */ /* 0x000fdc00000e0000 */
[----:B------:R-:W3:Y:S01]  /*0e40*/  LDCU UR4, c[0x0][UR4+0x2b4] ;  /* 0x00005680040477ac */ /* 0x000ee20008000800 */
[----:B------:R-:W4:Y:S01]  /*0e50*/  S2UR UR26, SR_CTAID.Y ;  /* 0x00000000001a79c3 */ /* 0x000f220000002600 */
[----:B------:R-:W-:-:S05]  /*0e60*/  CS2R.32 R55, SR_CgaSize ;  /* 0x0000000000377805 */ /* 0x000fca0000008a00 */
[----:B------:R-:W-:-:S05]  /*0e70*/  IMAD R55, R55, -0xa0, RZ ;  /* 0xffffff6037377824 */ /* 0x000fca00078e02ff */
[----:B------:R-:W-:-:S14]  /*0e80*/  R2UR UR7, R55 ;  /* 0x00000000370772ca */ /* 0x000fdc00000e0000 */
[----:B------:R-:W3:Y:S01]  /*0e90*/  LDCU UR7, c[0x0][UR7+0x2a0] ;  /* 0x00005400070777ac */ /* 0x000ee20008000800 */
[----:B------:R-:W-:-:S05]  /*0ea0*/  CS2R.32 R55, SR_CgaSize ;  /* 0x0000000000377805 */ /* 0x000fca0000008a00 */
[----:B------:R-:W-:-:S05]  /*0eb0*/  IMAD R55, R55, -0xa0, RZ ;  /* 0xffffff6037377824 */ /* 0x000fca00078e02ff */
[----:B------:R-:W-:-:S14]  /*0ec0*/  R2UR UR8, R55 ;  /* 0x00000000370872ca */ /* 0x000fdc00000e0000 */
[----:B------:R-:W3:Y:S01]  /*0ed0*/  LDCU UR8, c[0x0][UR8+0x2a4] ;  /* 0x00005480080877ac */ /* 0x000ee20008000800 */
[----:B------:R-:W3:Y:S01]  /*0ee0*/  S2UR UR9, SR_CgaCtaId ;  /* 0x00000000000979c3 */ /* 0x000ee20000008800 */
[----:B------:R-:W3:Y:S01]  /*0ef0*/  LDCU UR19, c[0x0][0xb24] ;  /* 0x00016480ff1377ac */ /* 0x000ee20008000800 */
[----:B------:R-:W3:Y:S01]  /*0f00*/  LDCU UR39, c[0x0][0xb24] ;  /* 0x00016480ff2777ac */ /* 0x000ee20008000800 */
[----:B-1----:R-:W-:Y:S01]  /*0f10*/  I2FP.F32.U32 R3, UR51 ;  /* 0x0000003300037c45 */ /* 0x002fe20008201000 */
[----:B------:R-:W1:Y:S04]  /*0f20*/  LDCU UR22, c[0x0][0xb30] ;  /* 0x00016600ff1677ac */ /* 0x000e680008000800 */
[----:B--2---:R-:W-:Y:S01]  /*0f30*/  FMUL R3, R3, UR5 ;  /* 0x0000000503037c20 */ /* 0x004fe20008400000 */
[----:B----4-:R-:W-:-:S05]  /*0f40*/  I2FP.F32.U32 R0, UR26 ;  /* 0x0000001a00007c45 */ /* 0x010fca0008201000 */
[----:B------:R-:W2:Y:S01]  /*0f50*/  F2I.U32.TRUNC.NTZ R3, R3 ;  /* 0x0000000300037305 */ /* 0x000ea2000020f000 */
[----:B---3--:R-:W-:Y:S01]  /*0f60*/  FMUL R0, R0, UR4 ;  /* 0x0000000400007c20 */ /* 0x008fe20008400000 */
[----:B------:R-:W-:-:S06]  /*0f70*/  USHF.L.U32 UR33, UR9, 0xb, URZ ;  /* 0x0000000b09217899 */ /* 0x000fcc00080006ff */
[----:B------:R-:W3:Y:S01]  /*0f80*/  F2I.U32.TRUNC.NTZ R0, R0 ;  /* 0x0000000000007305 */ /* 0x000ee2000020f000 */
[----:B------:R-:W-:Y:S01]  /*0f90*/  ULOP3.LUT UR33, UR33, 0x800, URZ, 0xc0, !UPT ;  /* 0x0000080021217892 */ /* 0x000fe2000f8ec0ff */
[----:B--2---:R-:W-:Y:S02]  /*0fa0*/  R2UR UR4, R3 ;  /* 0x00000000030472ca */ /* 0x004fe400000e0000 */
[----:B---3--:R-:W-:Y:S02]  /*0fb0*/  R2UR UR6, R0 ;  /* 0x00000000000672ca */ /* 0x008fe400000e0000 */
[----:B------:R-:W-:-:S09]  /*0fc0*/  PRMT R0, RZ, 0x7610, R0 ;  /* 0x00007610ff007816 */ /* 0x000fd20000000000 */
[----:B------:R-:W-:-:S04]  /*0fd0*/  UIADD3 UR5, UPT, UPT, -UR4, URZ, URZ ;  /* 0x000000ff04057290 */ /* 0x000fc8000fffe1ff */
[----:B------:R-:W-:Y:S02]  /*0fe0*/  UIMAD UR5, UR7, UR5, UR51 ;  /* 0x00000005070572a4 */ /* 0x000fe4000f8e0233 */
[----:B------:R-:W-:-:S04]  /*0ff0*/  UIADD3 UR4, UPT, UPT, -UR6, URZ, URZ ;  /* 0x000000ff06047290 */ /* 0x000fc8000fffe1ff */
[----:B------:R-:W-:Y:S01]  /*1000*/  IMAD.U32 R55, RZ, RZ, UR5 ;  /* 0x00000005ff377e24 */ /* 0x000fe2000f8e00ff */
[----:B------:R-:W-:-:S06]  /*1010*/  UIMAD UR4, UR8, UR4, UR26 ;  /* 0x00000004080472a4 */ /* 0x000fcc000f8e021a */
[----:B------:R-:W-:Y:S01]  /*1020*/  IMAD.U32 R54, RZ, RZ, UR4 ;  /* 0x00000004ff367e24 */ /* 0x000fe2000f8e00ff */
[----:B-1----:R-:W-:Y:S06]  /*1030*/  BRA.U UP5, `(.L_x_17) ;  /* 0x00000001052c7547 */ /* 0x002fec000b800000 */
[----:B------:R-:W-:Y:S02]  /*1040*/  R2UR UR4, R54 ;  /* 0x00000000360472ca */ /* 0x000fe400000e0000 */
[----:B------:R-:W-:-:S11]  /*1050*/  R2UR UR6, R55 ;  /* 0x00000000370672ca */ /* 0x000fd600000e0000 */
[----:B------:R-:W-:-:S04]  /*1060*/  UISETP.NE.AND UP0, UPT, UR4, URZ, UPT ;  /* 0x000000ff0400728c */ /* 0x000fc8000bf05270 */
[----:B------:R-:W-:-:S04]  /*1070*/  UISETP.EQ.OR UP0, UPT, UR6, URZ, !UP0 ;  /* 0x000000ff0600728c */ /* 0x000fc8000c702670 */
[----:B------:R-:W-:Y:S02]  /*1080*/  USEL UR5, URZ, 0x1, !UP0 ;  /* 0x00000001ff057887 */ /* 0x000fe4000c000000 */
[----:B------:R-:W-:-:S04]  /*1090*/  UISETP.NE.AND UP0, UPT, UR4, URZ, UPT ;  /* 0x000000ff0400728c */ /* 0x000fc8000bf05270 */
[----:B------:R-:W-:Y:S02]  /*10a0*/  USEL UR4, URZ, 0x2, UP0 ;  /* 0x00000002ff047887 */ /* 0x000fe40008000000 */
[----:B------:R-:W-:-:S04]  /*10b0*/  UISETP.NE.AND UP0, UPT, UR6, 0x1, UPT ;  /* 0x000000010600788c */ /* 0x000fc8000bf05270 */
[----:B------:R-:W-:-:S04]  /*10c0*/  USEL UR4, UR4, 0x2, UP0 ;  /* 0x0000000204047887 */ /* 0x000fc80008000000 */
[----:B------:R-:W-:-:S06]  /*10d0*/  UIADD3 UR4, UPT, UPT, UR5, UR4, URZ ;  /* 0x0000000405047290 */ /* 0x000fcc000fffe0ff */
[----:B------:R-:W-:-:S07]  /*10e0*/  IMAD.U32 R0, RZ, RZ, UR4 ;  /* 0x00000004ff007e24 */ /* 0x000fce000f8e00ff */
.L_x_17:
[----:B------:R-:W1:Y:S01]  /*10f0*/  S2UR UR52, SR_CTAID.Z ;  /* 0x00000000003479c3 */ /* 0x000e620000002700 */
[----:B------:R-:W-:-:S09]  /*1100*/  UISETP.GE.AND UP0, UPT, UR19, 0x1, UPT ;  /* 0x000000011300788c */ /* 0x000fd2000bf06270 */
[----:B------:R-:W-:Y:S05]  /*1110*/  BRA.U !UP0, `(.L_x_18) ;  /* 0x0000000108d47547 */ /* 0x000fea000b800000 */
[----:B------:R-:W2:Y:S01]  /*1120*/  LDCU.128 UR12, c[0x0][0xb10] ;  /* 0x00016200ff0c77ac */ /* 0x000ea20008000c00 */
[----:B------:R-:W3:Y:S01]  /*1130*/  LDCU UR20, c[0x0][0xb0c] ;  /* 0x00016180ff1477ac */ /* 0x000ee20008000800 */
[----:B------:R-:W4:Y:S01]  /*1140*/  LDCU UR6, c[0x0][0x370] ;  /* 0x00006e00ff0677ac */ /* 0x000f220008000800 */
[----:B------:R-:W1:Y:S01]  /*1150*/  LDCU UR7, c[0x0][0x374] ;  /* 0x00006e80ff0777ac */ /* 0x000e620008000800 */
[----:B------:R-:W1:Y:S01]  /*1160*/  LDCU UR21, c[0x0][0xb20] ;  /* 0x00016400ff1577ac */ /* 0x000e620008000800 */
[----:B--2---:R-:W-:Y:S02]  /*1170*/  UIMAD.WIDE.U32 UR4, UR51, UR12, URZ ;  /* 0x0000000c330472a5 */ /* 0x004fe4000f8e00ff */
[----:B---3--:R-:W-:Y:S01]  /*1180*/  UISETP.NE.AND UP0, UPT, UR20, 0x1, UPT ;  /* 0x000000011400788c */ /* 0x008fe2000bf05270 */
[----:B------:R-:W2:Y:S01]  /*1190*/  LDCU.64 UR8, c[0x0][0xb28] ;  /* 0x00016500ff0877ac */ /* 0x000ea20008000a00 */
[----:B----4-:R-:W-:-:S03]  /*11a0*/  UIMAD.WIDE.U32 UR10, UR6, UR12, URZ ;  /* 0x0000000c060a72a5 */ /* 0x010fc6000f8e00ff */
[----:B------:R-:W-:Y:S01]  /*11b0*/  UMOV UR4, UR5 ;  /* 0x0000000500047c82 */ /* 0x000fe20008000000 */
[----:B------:R-:W-:Y:S02]  /*11c0*/  UISETP.NE.AND UP2, UPT, UR19, 0x1, UPT ;  /* 0x000000011300788c */ /* 0x000fe4000bf45270 */
[----:B------:R-:W-:Y:S01]  /*11d0*/  USHF.R.U32.HI UR4, URZ, UR13, UR4 ;  /* 0x0000000dff047299 */ /* 0x000fe20008011604 */
[----:B------:R-:W-:Y:S01]  /*11e0*/  UMOV UR10, UR11 ;  /* 0x0000000b000a7c82 */ /* 0x000fe20008000000 */
[----:B------:R-:W-:Y:S02]  /*11f0*/  UIMAD.WIDE.U32 UR16, UR26, UR15, URZ ;  /* 0x0000000f1a1072a5 */ /* 0x000fe4000f8e00ff */
[----:B------:R-:W-:Y:S02]  /*1200*/  USEL UR5, UR51, UR4, !UP0 ;  /* 0x0000000433057287 */ /* 0x000fe4000c000000 */
[----:B------:R-:W-:Y:S02]  /*1210*/  @UP0 USHF.R.U32.HI UR6, URZ, UR13, UR10 ;  /* 0x0000000dff060299 */ /* 0x000fe4000801160a */
[----:B------:R-:W-:-:S02]  /*1220*/  UISETP.NE.AND UP0, UPT, UR14, 0x1, UPT ;  /* 0x000000010e00788c */ /* 0x000fc4000bf05270 */
[----:B-1----:R-:W-:Y:S02]  /*1230*/  UIMAD.WIDE.U32 UR10, UR7, UR15, URZ ;  /* 0x0000000f070a72a5 */ /* 0x002fe4000f8e00ff */
[----:B--2---:R-:W-:Y:S01]  /*1240*/  UIMAD.WIDE.U32 UR12, UR6, UR8, URZ ;  /* 0x00000008060c72a5 */ /* 0x004fe2000f8e00ff */
[----:B------:R-:W-:Y:S02]  /*1250*/  UMOV UR4, UR17 ;  /* 0x0000001100047c82 */ /* 0x000fe40008000000 */
[----:B------:R-:W-:Y:S02]  /*1260*/  USHF.R.U32.HI UR4, URZ, UR21, UR4 ;  /* 0x00000015ff047299 */ /* 0x000fe40008011604 */
[----:B------:R-:W-:Y:S02]  /*1270*/  UMOV UR10, UR11 ;  /* 0x0000000b000a7c82 */ /* 0x000fe40008000000 */
[----:B------:R-:W-:Y:S01]  /*1280*/  UMOV UR12, UR13 ;  /* 0x0000000d000c7c82 */ /* 0x000fe20008000000 */
[----:B------:R-:W-:-:S02]  /*1290*/  @UP0 USHF.R.U32.HI UR7, URZ, UR21, UR10 ;  /* 0x00000015ff070299 */ /* 0x000fc4000801160a */
[----:B------:R-:W-:Y:S02]  /*12a0*/  USEL UR4, UR26, UR4, !UP0 ;  /* 0x000000041a047287 */ /* 0x000fe4000c000000 */
[----:B------:R-:W-:Y:S02]  /*12b0*/  UIMAD.WIDE.U32 UR10, UR7, UR8, URZ ;  /* 0x00000008070a72a5 */ /* 0x000fe4000f8e00ff */
[----:B------:R-:W-:Y:S02]  /*12c0*/  @UP2 USHF.R.U32.HI UR6, URZ, UR9, UR12 ;  /* 0x00000009ff062299 */ /* 0x000fe4000801160c */
[----:B------:R-:W-:-:S03]  /*12d0*/  UIMAD.WIDE.U32 UR12, UR4, UR8, URZ ;  /* 0x00000008040c72a5 */ /* 0x000fc6000f8e00ff */
[----:B------:R-:W-:Y:S02]  /*12e0*/  UMOV UR10, UR11 ;  /* 0x0000000b000a7c82 */ /* 0x000fe40008000000 */
[----:B------:R-:W-:Y:S02]  /*12f0*/  @UP2 USHF.R.U32.HI UR7, URZ, UR9, UR10 ;  /* 0x00000009ff072299 */ /* 0x000fe4000801160a */
[----:B------:R-:W-:Y:S02]  /*1300*/  UIMAD UR10, UR6, UR19, URZ ;  /* 0x00000013060a72a4 */ /* 0x000fe4000f8e02ff */
[----:B------:R-:W-:-:S04]  /*1310*/  UIMAD UR7, UR7, UR19, URZ ;  /* 0x00000013070772a4 */ /* 0x000fc8000f8e02ff */
[----:B------:R-:W-:-:S03]  /*1320*/  UISETP.GE.AND UP0, UPT, UR4, UR7, UPT ;  /* 0x000000070400728c */ /* 0x000fc6000bf06270 */
[----:B------:R-:W-:Y:S01]  /*1330*/  UMOV UR7, UR13 ;  /* 0x0000000d00077c82 */ /* 0x000fe20008000000 */
[----:B------:R-:W-:Y:S02]  /*1340*/  UISETP.GE.OR UP0, UPT, UR5, UR10, UP0 ;  /* 0x0000000a0500728c */ /* 0x000fe40008706670 */
[----:B------:R-:W-:Y:S02]  /*1350*/  UIMAD.WIDE.U32 UR10, UR5, UR8, URZ ;  /* 0x00000008050a72a5 */ /* 0x000fe4000f8e00ff */
[----:B------:R-:W-:Y:S02]  /*1360*/  USHF.R.U32.HI UR7, URZ, UR9, UR7 ;  /* 0x00000009ff077299 */ /* 0x000fe40008011607 */
[----:B------:R-:W-:Y:S02]  /*1370*/  UIADD3 UR10, UPT, UPT, -UR4, URZ, URZ ;  /* 0x000000ff040a7290 */ /* 0x000fe4000fffe1ff */
[----:B------:R-:W-:Y:S02]  /*1380*/  USEL UR7, UR4, UR7, !UP2 ;  /* 0x0000000704077287 */ /* 0x000fe4000d000000 */
[----:B------:R-:W-:Y:S01]  /*1390*/  UIMAD UR10, UR14, UR10, UR26 ;  /* 0x0000000a0e0a72a4 */ /* 0x000fe2000f8e021a */
[----:B------:R-:W-:Y:S01]  /*13a0*/  @!UP0 UMOV UR8, UR11 ;  /* 0x0000000b00088c82 */ /* 0x000fe20008000000 */
[----:B------:R-:W-:-:S02]  /*13b0*/  UIADD3 UR11, UPT, UPT, -UR5, URZ, URZ ;  /* 0x000000ff050b7290 */ /* 0x000fc4000fffe1ff */
[----:B------:R-:W-:Y:S02]  /*13c0*/  @!UP0 USHF.R.U32.HI UR8, URZ, UR9, UR8 ;  /* 0x00000009ff088299 */ /* 0x000fe40008011608 */
[----:B------:R-:W-:Y:S02]  /*13d0*/  UIADD3 UR9, UPT, UPT, -UR7, URZ, URZ ;  /* 0x000000ff07097290 */ /* 0x000fe4000fffe1ff */
[----:B------:R-:W-:Y:S02]  /*13e0*/  @!UP0 USEL UR8, UR5, UR8, !UP2 ;  /* 0x0000000805088287 */ /* 0x000fe4000d000000 */
[----:B------:R-:W-:Y:S02]  /*13f0*/  UIMAD UR9, UR19, UR9, UR4 ;  /* 0x00000009130972a4 */ /* 0x000fe4000f8e0204 */
[----:B------:R-:W-:Y:S02]  /*1400*/  @!UP0 UIADD3 UR7, UPT, UPT, UR7, -UR8, URZ ;  /* 0x8000000807078290 */ /* 0x000fe4000fffe0ff */
[----:B------:R-:W-:-:S02]  /*1410*/  @!UP0 UIMAD UR6, UR9, UR6, UR8 ;  /* 0x00000006090682a4 */ /* 0x000fc4000f8e0208 */
[----:B------:R-:W-:Y:S02]  /*1420*/  @!UP0 UIMAD UR4, UR7, UR19, UR5 ;  /* 0x00000013070482a4 */ /* 0x000fe4000f8e0205 */
[----:B------:R-:W-:Y:S02]  /*1430*/  UIMAD UR51, UR20, UR11, UR51 ;  /* 0x0000000b143372a4 */ /* 0x000fe4000f8e0233 */
[----:B------:R-:W-:Y:S01]  /*1440*/  UIMAD UR26, UR4, UR14, UR10 ;  /* 0x0000000e041a72a4 */ /* 0x000fe2000f8e020a */
[----:B------:R-:W-:Y:S02]  /*1450*/  @!UP0 UMOV UR5, UR6 ;  /* 0x0000000600058c82 */ /* 0x000fe40008000000 */
[----:B------:R-:W-:-:S12]  /*1460*/  UIMAD UR51, UR5, UR20, UR51 ;  /* 0x00000014053372a4 */ /* 0x000fd8000f8e0233 */
.L_x_18:
[----:B------:R-:W-:-:S09]  /*1470*/  UISETP.NE.AND UP0, UPT, UR22, 0x1, UPT ;  /* 0x000000011600788c */ /* 0x000fd2000bf05270 */
[----:B------:R-:W-:Y:S05]  /*1480*/  BRA.U UP0, `(.L_x_19) ;  /* 0x0000000100407547 */ /* 0x000fea000b800000 */
[----:B------:R-:W2:Y:S01]  /*1490*/  LDCU.128 UR8, c[0x0][0xb10] ;  /* 0x00016200ff0877ac */ /* 0x000ea20008000c00 */
[----:B------:R-:W3:Y:S01]  /*14a0*/  LDCU UR12, c[0x0][0xb0c] ;  /* 0x00016180ff0c77ac */ /* 0x000ee20008000800 */
[----:B------:R-:W4:Y:S01]  /*14b0*/  LDCU UR13, c[0x0][0xb20] ;  /* 0x00016400ff0d77ac */ /* 0x000f220008000800 */
[----:B--2---:R-:W-:Y:S02]  /*14c0*/  UIMAD.WIDE.U32 UR4, UR51, UR8, URZ ;  /* 0x00000008330472a5 */ /* 0x004fe4000f8e00ff */
[----:B------:R-:W-:Y:S02]  /*14d0*/  UIMAD.WIDE.U32 UR6, UR26, UR11, URZ ;  /* 0x0000000b1a0672a5 */ /* 0x000fe4000f8e00ff */
[----:B---3--:R-:W-:Y:S02]  /*14e0*/  UISETP.NE.AND UP0, UPT, UR12, 0x1, UPT ;  /* 0x000000010c00788c */ /* 0x008fe4000bf05270 */
[----:B------:R-:W-:-:S03]  /*14f0*/  USHF.R.U32.HI UR5, URZ, UR9, UR5 ;  /* 0x00000009ff057299 */ /* 0x000fc60008011605 */
[----:B------:R-:W-:Y:S01]  /*1500*/  UMOV UR4, UR7 ;  /* 0x0000000700047c82 */ /* 0x000fe20008000000 */
[----:B------:R-:W-:Y:S02]  /*1510*/  USEL UR5, UR51, UR5, !UP0 ;  /* 0x0000000533057287 */ /* 0x000fe4000c000000 */
[----:B------:R-:W-:Y:S02]  /*1520*/  UISETP.NE.AND UP0, UPT, UR10, 0x1, UPT ;  /* 0x000000010a00788c */ /* 0x000fe4000bf05270 */
[----:B----4-:R-:W-:-:S04]  /*1530*/  USHF.R.U32.HI UR4, URZ, UR13, UR4 ;  /* 0x0000000dff047299 */ /* 0x010fc80008011604 */
[----:B------:R-:W-:-:S04]  /*1540*/  USEL UR4, UR26, UR4, !UP0 ;  /* 0x000000041a047287 */ /* 0x000fc8000c000000 */
[----:B------:R-:W-:Y:S02]  /*1550*/  UIADD3 UR6, UPT, UPT, UR5, -UR4, URZ ;  /* 0x8000000405067290 */ /* 0x000fe4000fffe0ff */
[----:B------:R-:W-:Y:S02]  /*1560*/  UIADD3 UR4, UPT, UPT, -UR5, UR4, URZ ;  /* 0x0000000405047290 */ /* 0x000fe4000fffe1ff */
[----:B------:R-:W-:Y:S02]  /*1570*/  UIMAD UR26, UR6, UR10, UR26 ;  /* 0x0000000a061a72a4 */ /* 0x000fe4000f8e021a */
[----:B------:R-:W-:-:S12]  /*1580*/  UIMAD UR51, UR4, UR12, UR51 ;  /* 0x0000000c043372a4 */ /* 0x000fd8000f8e0233 */
.L_x_19:
[----:B------:R-:W-:Y:S01]  /*1590*/  UISETP.NE.AND UP0, UPT, UR18, 0x2, UPT ;  /* 0x000000021200788c */ /* 0x000fe2000bf05270 */
[----:B------:R-:W-:Y:S09]  /*15a0*/  BRA.U !UP6, `(.L_x_20) ;  /* 0x000000010e0c7547 */ /* 0x000ff2000b800000 */
[----:B------:R-:W-:Y:S01]  /*15b0*/  UCGABAR_WAIT ;  /* 0x0000000000007dc7 */ /* 0x000fe20008000000 */
[----:B------:R-:W-:Y:S01]  /*15c0*/  CCTL.IVALL ;  /* 0x00000000ff00798f */ /* 0x000fe20002000000 */
[----:B------:R-:W-:Y:S05]  /*15d0*/  BRA `(.L_x_21) ;  /* 0x0000000000047947 */ /* 0x000fea0003800000 */
.L_x_20:
[----:B------:R-:W-:Y:S06]  /*15e0*/  BAR.SYNC.DEFER_BLOCKING 0x0 ;  /* 0x0000000000007b1d */ /* 0x000fec0000010000 */
.L_x_21:
[----:B------:R-:W-:Y:S05]  /*15f0*/  BRA.U UP0, `(.L_x_22) ;  /* 0x0000001d00007547 */ /* 0x000fea000b800000 */
[----:B------:R-:W2:Y:S01]  /*1600*/  LDCU UR5, c[0x0][0x388] ;  /* 0x00007100ff0577ac */ /* 0x000ea20008000800 */
[----:B------:R-:W3:Y:S01]  /*1610*/  S2UR UR7, SR_CgaCtaId ;  /* 0x00000000000779c3 */ /* 0x000ee20000008800 */
[----:B------:R-:W-:Y:S01]  /*1620*/  PLOP3.LUT P1, PT, PT, PT, UP3, 0x80, 0x8 ;  /* 0x000000000008781c */ /* 0x000fe20003f2f038 */
[----:B------:R-:W-:Y:S01]  /*1630*/  IMAD.MOV.U32 R3, RZ, RZ, 0x1 ;  /* 0x00000001ff037424 */ /* 0x000fe200078e00ff */
[----:B------:R-:W4:Y:S01]  /*1640*/  LDCU UR6, c[0x0][0x38c] ;  /* 0x00007180ff0677ac */ /* 0x000f220008000800 */
[----:B------:R-:W-:Y:S01]  /*1650*/  ISETP.EQ.OR P2, PT, R2, RZ, P3 ;  /* 0x000000ff0200720c */ /* 0x000fe20001f42670 */
[----:B------:R-:W-:Y:S01]  /*1660*/  IMAD.MOV.U32 R2, RZ, RZ, RZ ;  /* 0x000000ffff027224 */ /* 0x000fe200078e00ff */
[----:B------:R-:W-:Y:S01]  /*1670*/  PLOP3.LUT P1, PT, P1, PT, PT, 0x8, 0x80 ;  /* 0x000000000080781c */ /* 0x000fe20000f2e170 */
[----:B------:R-:W4:Y:S01]  /*1680*/  LDCU UR49, c[0x0][0x390] ;  /* 0x00007200ff3177ac */ /* 0x000f220008000800 */
[----:B------:R-:W-:Y:S02]  /*1690*/  UISETP.NE.AND UP1, UPT, UR18, URZ, UPT ;  /* 0x000000ff1200728c */ /* 0x000fe4000bf25270 */
[----:B------:R-:W-:Y:S01]  /*16a0*/  USEL UR32, URZ, 0x1, UP4 ;  /* 0x00000001ff207887 */ /* 0x000fe2000a000000 */
[----:B------:R-:W1:Y:S01]  /*16b0*/  LDCU UR48, c[0x0][0x370] ;  /* 0x00006e00ff3077ac */ /* 0x000e620008000800 */
[----:B--2---:R-:W-:Y:S01]  /*16c0*/  UIADD3 UR5, UPT, UPT, UR5, 0x3f, URZ ;  /* 0x0000003f05057890 */ /* 0x004fe2000fffe0ff */
[----:B------:R-:W2:Y:S03]  /*16d0*/  LDCU.64 UR36, c[0x0][0x348] ;  /* 0x00006900ff2477ac */ /* 0x000ea60008000a00 */
[----:B------:R-:W-:Y:S01]  /*16e0*/  USHF.R.S32.HI UR4, URZ, 0x1f, UR5 ;  /* 0x0000001fff047899 */ /* 0x000fe20008011405 */
[----:B------:R-:W2:Y:S03]  /*16f0*/  LDCU UR47, c[0x0][0x374] ;  /* 0x00006e80ff2f77ac */ /* 0x000ea60008000800 */
[----:B------:R-:W-:-:S02]  /*1700*/  ULEA.HI UR4, UR4, UR5, URZ, 0x6 ;  /* 0x0000000504047291 */ /* 0x000fc4000f8f30ff */
[----:B---3--:R-:W-:Y:S02]  /*1710*/  USHF.L.U32 UR5, UR7, 0x5, URZ ;  /* 0x0000000507057899 */ /* 0x008fe400080006ff */
[----:B------:R-:W-:Y:S02]  /*1720*/  USHF.R.S32.HI UR4, URZ, 0x6, UR4 ;  /* 0x00000006ff047899 */ /* 0x000fe40008011404 */
[----:B-1----:R-:W-:Y:S02]  /*1730*/  ULOP3.LUT UR52, UR5, 0x20, URZ, 0xe2, !UPT ;  /* 0x0000002005347892 */ /* 0x002fe4000f8ee2ff */
[----:B----4-:R-:W-:Y:S02]  /*1740*/  UIMAD UR4, UR4, UR6, URZ ;  /* 0x00000006040472a4 */ /* 0x010fe4000f8e02ff */
[----:B------:R-:W-:Y:S02]  /*1750*/  USEL UR32, UR32, 0x2, UP1 ;  /* 0x0000000220207887 */ /* 0x000fe40008800000 */
[----:B------:R-:W-:Y:S01]  /*1760*/  UIMAD UR49, UR4, UR49, URZ ;  /* 0x00000031043172a4 */ /* 0x000fe2000f8e02ff */
[----:B------:R-:W-:Y:S01]  /*1770*/  UMOV UR25, URZ ;  /* 0x000000ff00197c82 */ /* 0x000fe20008000000 */
[----:B------:R-:W-:-:S02]  /*1780*/  UMOV UR30, URZ ;  /* 0x000000ff001e7c82 */ /* 0x000fc40008000000 */
[----:B------:R-:W-:Y:S02]  /*1790*/  UISETP.NE.AND UP2, UPT, UR49, URZ, UPT ;  /* 0x000000ff3100728c */ /* 0x000fe4000bf45270 */
[----:B------:R-:W-:Y:S01]  /*17a0*/  UISETP.LT.U32.AND UP0, UPT, UR49, 0xd, UPT ;  /* 0x0000000d3100788c */ /* 0x000fe2000bf01070 */
[----:B------:R-:W-:-:S03]  /*17b0*/  UMOV UR34, URZ ;  /* 0x000000ff00227c82 */ /* 0x000fc60008000000 */
[----:B------:R-:W-:-:S04]  /*17c0*/  USEL UR4, UR49, 0xd, UP0 ;  /* 0x0000000d31047887 */ /* 0x000fc80008000000 */
[----:B------:R-:W-:Y:S02]  /*17d0*/  UIADD3 UR5, UPT, UPT, UR4, -0x1, URZ ;  /* 0xffffffff04057890 */ /* 0x000fe4000fffe0ff */
[----:B------:R-:W-:Y:S02]  /*17e0*/  @!UP2 UIADD3 UR5, UPT, UPT, UR4, URZ, URZ ;  /* 0x000000ff0405a290 */ /* 0x000fe4000fffe0ff */
[----:B------:R-:W-:Y:S02]  /*17f0*/  UIADD3 UR46, UPT, UPT, UR49, -UR4, URZ ;  /* 0x80000004312e7290 */ /* 0x000fe4000fffe0ff */
[----:B--2---:R-:W-:-:S12]  /*1800*/  UIADD3 UR50, UPT, UPT, UR5, 0x1, URZ ;  /* 0x0000000105327890 */ /* 0x004fd8000fffe0ff */
.L_x_40:
[----:B------:R-:W1:Y:S01]  /*1810*/  S2UR UR24, SR_CgaCtaId ;  /* 0x00000000001879c3 */ /* 0x000e620000008800 */
[----:B------:R-:W-:Y:S01]  /*1820*/  UMOV UR4, 0x400 ;  /* 0x0000040000047882 */ /* 0x000fe20000000000 */
[----:B------:R-:W-:Y:S01]  /*1830*/  SHF.L.U32 R0, R3, 0x1f, RZ ;  /* 0x0000001f03007819 */ /* 0x000fe200000006ff */
[----:B------:R-:W-:Y:S02]  /*1840*/  UISETP.NE.AND UP0, UPT, UR49, URZ, UPT ;  /* 0x000000ff3100728c */ /* 0x000fe4000bf05270 */
[----:B------:R-:W-:Y:S02]  /*1850*/  USHF.L.U32 UR35, UR51, 0x6, URZ ;  /* 0x0000000633237899 */ /* 0x000fe400080006ff */
[----:B------:R-:W-:Y:S01]  /*1860*/  ULEA UR19, UR26, UR52, 0x6 ;  /* 0x000000341a137291 */ /* 0x000fe2000f8e30ff */
[----:B------:R-:W-:Y:S01]  /*1870*/  UMOV UR23, URZ ;  /* 0x000000ff00177c82 */ /* 0x000fe20008000000 */
[----:B------:R-:W-:Y:S01]  /*1880*/  UMOV UR21, URZ ;  /* 0x000000ff00157c82 */ /* 0x000fe20008000000 */
[----:B------:R-:W-:Y:S01]  /*1890*/  UMOV UR20, URZ ;  /* 0x000000ff00147c82 */ /* 0x000fe20008000000 */
[----:B-1----:R-:W-:-:S04]  /*18a0*/  ULEA UR24, UR24, UR4, 0x18 ;  /* 0x0000000418187291 */ /* 0x002fc8000f8ec0ff */
[----:B------:R-:W-:-:S09]  /*18b0*/  ULEA UR4, UR25, UR24, 0x3 ;  /* 0x0000001819047291 */ /* 0x000fd2000f8e18ff */
[----:B------:R1:W2:Y:S01]  /*18c0*/  SYNCS.PHASECHK.TRANS64.TRYWAIT P0, [UR4+0x68], R0 ;  /* 0x00006800ff0075a7 */ /* 0x0002a20008001104 */
[----:B------:R-:W-:Y:S05]  /*18d0*/  BRA.U !UP0, `(.L_x_23) ;  /* 0x00000005085c7547 */ /* 0x000fea000b800000 */
[----:B------:R-:W3:Y:S01]  /*18e0*/  LDCU.128 UR8, c[0x0][0x480] ;  /* 0x00009000ff0877ac */ /* 0x000ee20008000c00 */
[----:B------:R-:W4:Y:S01]  /*18f0*/  LDCU.64 UR12, c[0x0][0x490] ;  /* 0x00009200ff0c77ac */ /* 0x000f220008000a00 */
[----:B------:R-:W1:Y:S01]  /*1900*/  LDCU.64 UR20, c[0x0][0x4b0] ;  /* 0x00009600ff1477ac */ /* 0x000e620008000a00 */
[----:B------:R-:W1:Y:S01]  /*1910*/  LDCU.64 UR16, c[0x0][0x4d0] ;  /* 0x00009a00ff1077ac */ /* 0x000e620008000a00 */
[----:B------:R-:W1:Y:S01]  /*1920*/  LDCU UR44, c[0x0][0x390] ;  /* 0x00007200ff2c77ac */ /* 0x000e620008000800 */
[----:B---3--:R-:W-:Y:S02]  /*1930*/  UIMAD.WIDE.U32 UR4, UR35, UR9, URZ ;  /* 0x00000009230472a5 */ /* 0x008fe4000f8e00ff */
[----:B------:R-:W-:Y:S01]  /*1940*/  UISETP.NE.AND UP0, UPT, UR8, 0x1, UPT ;  /* 0x000000010800788c */ /* 0x000fe2000bf05270 */
[----:B------:R-:W3:Y:S04]  /*1950*/  LDCU UR45, c[0x0][0x38c] ;  /* 0x00007180ff2d77ac */ /* 0x000ee80008000800 */
[----:B------:R-:W-:Y:S01]  /*1960*/  UMOV UR4, UR5 ;  /* 0x0000000500047c82 */ /* 0x000fe20008000000 */
[----:B------:R-:W1:Y:S01]  /*1970*/  LDCU.64 UR14, c[0x0][0x4b8] ;  /* 0x00009700ff0e77ac */ /* 0x000e620008000a00 */
[----:B------:R-:W-:-:S02]  /*1980*/  USHF.R.U32.HI UR6, URZ, UR10, UR4 ;  /* 0x0000000aff067299 */ /* 0x000fc40008011604 */
[----:B------:R-:W-:Y:S02]  /*1990*/  UIADD3 UR34, UPT, UPT, UR50, UR30, URZ ;  /* 0x0000001e32227290 */ /* 0x000fe4000fffe0ff */
[----:B------:R-:W-:Y:S02]  /*19a0*/  USEL UR6, UR35, UR6, !UP0 ;  /* 0x0000000623067287 */ /* 0x000fe4000c000000 */
[----:B------:R-:W-:Y:S02]  /*19b0*/  UISETP.NE.AND UP0, UPT, UR11, 0x1, UPT ;  /* 0x000000010b00788c */ /* 0x000fe4000bf05270 */
[----:B----4-:R-:W-:Y:S02]  /*19c0*/  UIMAD.WIDE.U32 UR4, UR6, UR12, URZ ;  /* 0x0000000c060472a5 */ /* 0x010fe4000f8e00ff */
[----:B------:R-:W-:Y:S01]  /*19d0*/  UIADD3 UR7, UPT, UPT, -UR6, URZ, URZ ;  /* 0x000000ff06077290 */ /* 0x000fe2000fffe1ff */
[----:B------:R-:W-:-:S03]  /*19e0*/  UMOV UR23, URZ ;  /* 0x000000ff00177c82 */ /* 0x000fc60008000000 */
[----:B------:R-:W-:Y:S01]  /*19f0*/  UIMAD UR7, UR8, UR7, UR35 ;  /* 0x00000007080772a4 */ /* 0x000fe2000f8e0223 */
[----:B------:R-:W-:Y:S02]  /*1a00*/  UMOV UR4, UR5 ;  /* 0x0000000500047c82 */ /* 0x000fe40008000000 */
[----:B------:R-:W-:Y:S02]  /*1a10*/  USHF.R.U32.HI UR13, URZ, UR13, UR4 ;  /* 0x0000000dff0d7299 */ /* 0x000fe40008011604 */
[----:B------:R-:W4:Y:S02]  /*1a20*/  LDCU.64 UR4, c[0x0][0x4d8] ;  /* 0x00009b00ff0477ac */ /* 0x000f240008000a00 */
[----:B------:R-:W-:-:S04]  /*1a30*/  USEL UR13, UR6, UR13, !UP0 ;  /* 0x0000000d060d7287 */ /* 0x000fc8000c000000 */
[----:B------:R-:W-:-:S04]  /*1a40*/  UIADD3 UR12, UPT, UPT, -UR13, URZ, URZ ;  /* 0x000000ff0d0c7290 */ /* 0x000fc8000fffe1ff */
[----:B------:R-:W-:Y:S02]  /*1a50*/  UIMAD UR12, UR11, UR12, UR6 ;  /* 0x0000000c0b0c72a4 */ /* 0x000fe4000f8e0206 */
[----:B-1----:R-:W-:Y:S02]  /*1a60*/  UIMAD UR11, UR7, UR20, UR16 ;  /* 0x00000014070b72a4 */ /* 0x002fe4000f8e0210 */
[----:B------:R-:W-:Y:S01]  /*1a70*/  UIMAD UR12, UR12, UR21, UR17 ;  /* 0x000000150c0c72a4 */ /* 0x000fe2000f8e0211 */
[----:B------:R-:W-:Y:S01]  /*1a80*/  UMOV UR6, UR25 ;  /* 0x0000001900067c82 */ /* 0x000fe20008000000 */
[----:B------:R-:W-:Y:S01]  /*1a90*/  UMOV UR20, URZ ;  /* 0x000000ff00147c82 */ /* 0x000fe20008000000 */
[----:B---3--:R-:W-:-:S09]  /*1aa0*/  UMOV UR21, URZ ;  /* 0x000000ff00157c82 */ /* 0x008fd20008000000 */
.L_x_29:
[----:B------:R-:W-:Y:S01]  /*1ab0*/  @!P3 MOV R4, 0x4000 ;  /* 0x000040000004b802 */ /* 0x000fe20000000f00 */
[----:B------:R-:W-:Y:S01]  /*1ac0*/  ULEA UR9, UR6, UR24, 0x3 ;  /* 0x0000001806097291 */ /* 0x000fe2000f8e18ff */
[----:B-12---:R-:W-:Y:S11]  /*1ad0*/  @P0 BRA `(.L_x_24) ;  /* 0x00000000000c0947 */ /* 0x006ff60003800000 */
[----:B------:R-:W-:Y:S04]  /*1ae0*/  SHF.L.U32 R5, R3, 0x1f, RZ ;  /* 0x0000001f03057819 */ /* 0x000fe800000006ff */
[----:B------:R-:W1:Y:S02]  /*1af0*/  SYNCS.PHASECHK.TRANS64.TRYWAIT P0, [UR9+0x68], R5 ;  /* 0x00006805ff0075a7 */ /* 0x000e640008001109 */
[----:B-1----:R-:W-:Y:S05]  /*1b00*/  @!P0 BRA `(.L_x_25) ;  /* 0x00000060007c8947 */ /* 0x002fea0003800000 */
.L_x_24:
[----:B------:R2:W-:Y:S01]  /*1b10*/  @!P3 SYNCS.ARRIVE.TRANS64 RZ, [UR9], R4 ;  /* 0x00000004ffffb9a7 */ /* 0x0005e20008000009 */
[----:B------:R-:W-:Y:S04]  /*1b20*/  ULOP3.LUT UR7, UR32, 0x2, URZ, 0xfc, !UPT ;  /* 0x0000000220077892 */ /* 0x000fe8000f8efcff */
[----:B------:R-:W-:Y:S09]  /*1b30*/  UISETP.NE.AND UP0, UPT, UR7, 0x2, UPT ;  /* 0x000000020700788c */ /* 0x000ff2000bf05270 */
[----:B------:R-:W-:Y:S05]  /*1b40*/  BRA.U UP0, `(.L_x_26) ;  /* 0x0000000100047547 */ /* 0x000fea000b800000 */
[----:B----4-:R-:W-:Y:S05]  /*1b50*/  BPT.TRAP 0x1 ;  /* 0x000000040000795c */ /* 0x010fea0000300000 */
.L_x_26:
[----:B------:R-:W-:Y:S04]  /*1b60*/  BSSY.RECONVERGENT B0, `(.L_x_27) ;  /* 0x0000003000007945 */ /* 0x000fe80003800200 */
[----:B------:R-:W-:Y:S05]  /*1b70*/  @P2 BRA `(.L_x_28) ;  /* 0x0000000000042947 */ /* 0x000fea0003800000 */
[----:B----4-:R-:W-:Y:S05]  /*1b80*/  BPT.TRAP 0x1 ;  /* 0x000000040000795c */ /* 0x010fea0000300000 */
.L_x_28:
[----:B----4-:R-:W-:Y:S05]  /*1b90*/  BSYNC.RECONVERGENT B0 ;  /* 0x0000000000007941 */ /* 0x010fea0003800200 */
.L_x_27:
[----:B------:R-:W-:Y:S02]  /*1ba0*/  UIADD3 UR7, UPT, UPT, UR6, 0x1, URZ ;  /* 0x0000000106077890 */ /* 0x000fe4000fffe0ff */
[----:B------:R-:W-:Y:S02]  /*1bb0*/  ULEA UR17, UR6, UR24, 0xd ;  /* 0x0000001806117291 */ /* 0x000fe4000f8e68ff */
[----:B------:R-:W-:Y:S02]  /*1bc0*/  UISETP.NE.AND UP0, UPT, UR7, 0xd, UPT ;  /* 0x0000000d0700788c */ /* 0x000fe4000bf05270 */
[----:B------:R-:W-:Y:S02]  /*1bd0*/  UIADD3 UR28, UP1, UPT, UR36, 0x80, URZ ;  /* 0x00000080241c7890 */ /* 0x000fe4000ff3e0ff */
[----:B------:R-:W-:Y:S02]  /*1be0*/  USEL UR8, URZ, 0x1, UP0 ;  /* 0x00000001ff087887 */ /* 0x000fe40008000000 */
[----:B------:R-:W-:Y:S02]  /*1bf0*/  USEL UR25, UR7, URZ, UP0 ;  /* 0x000000ff07197287 */ /* 0x000fe40008000000 */
[----:B------:R-:W-:Y:S02]  /*1c00*/  USHF.L.U32 UR10, UR23, 0x6, URZ ;  /* 0x00000006170a7899 */ /* 0x000fe400080006ff */
[----:B------:R-:W-:Y:S01]  /*1c10*/  ULEA UR7, UR25, UR24, 0x3 ;  /* 0x0000001819077291 */ /* 0x000fe2000f8e18ff */
[----:B------:R-:W-:Y:S01]  /*1c20*/  LOP3.LUT R3, R3, UR8, RZ, 0x3c, !PT ;  /* 0x0000000803037c12 */ /* 0x000fe2000f8e3cff */
[----:B------:R-:W-:Y:S02]  /*1c30*/  ULEA UR8, UR6, UR33, 0xc ;  /* 0x0000002106087291 */ /* 0x000fe4000f8e60ff */
[----:B------:R-:W-:Y:S01]  /*1c40*/  UIADD3.X UR29, UPT, UPT, URZ, UR37, URZ, UP1, !UPT ;  /* 0x00000025ff1d7290 */ /* 0x000fe20008ffe4ff */
[----:B-1----:R-:W-:Y:S01]  /*1c50*/  SHF.L.U32 R0, R3, 0x1f, RZ ;  /* 0x0000001f03007819 */ /* 0x002fe200000006ff */
[----:B------:R-:W-:Y:S02]  /*1c60*/  ULEA UR16, UR8, UR24, 0x1 ;  /* 0x0000001808107291 */ /* 0x000fe4000f8e08ff */
[----:B------:R-:W-:Y:S01]  /*1c70*/  UIADD3 UR8, UPT, UPT, UR17, 0x3400, URZ ;  /* 0x0000340011087890 */ /* 0x000fe2000fffe0ff */
[----:B------:R3:W1:Y:S01]  /*1c80*/  SYNCS.PHASECHK.TRANS64.TRYWAIT P0, [UR7+0x68], R0 ;  /* 0x00006800ff0075a7 */ /* 0x0006620008001107 */
[----:B------:R-:W-:Y:S02]  /*1c90*/  UIMAD UR7, UR20, UR14, UR4 ;  /* 0x0000000e140772a4 */ /* 0x000fe4000f8e0204 */
[----:B------:R-:W-:Y:S02]  /*1ca0*/  UIMAD UR6, UR21, UR15, UR5 ;  /* 0x0000000f150672a4 */ /* 0x000fe4000f8e0205 */
[----:B------:R-:W-:Y:S02]  /*1cb0*/  UIADD3 UR26, UP0, UPT, UR36, 0x180, URZ ;  /* 0x00000180241a7890 */ /* 0x000fe4000ff1e0ff */
[----:B------:R-:W-:Y:S02]  /*1cc0*/  UPRMT UR6, UR7, 0x40, UR6 ;  /* 0x0000004007067896 */ /* 0x000fe40008000006 */
[----:B------:R-:W-:Y:S02]  /*1cd0*/  UIADD3.X UR27, UPT, UPT, URZ, UR37, URZ, UP0, !UPT ;  /* 0x00000025ff1b7290 */ /* 0x000fe400087fe4ff */
[----:B------:R-:W-:Y:S02]  /*1ce0*/  UPRMT UR6, UR6, 0x5410, URZ ;  /* 0x0000541006067896 */ /* 0x000fe400080000ff */
[----:B------:R-:W-:Y:S02]  /*1cf0*/  UIADD3 UR16, UPT, UPT, UR16, 0x1d400, URZ ;  /* 0x0001d40010107890 */ /* 0x000fe4000fffe0ff */
[----:B------:R-:W-:Y:S02]  /*1d00*/  UIADD3 UR31, UPT, UPT, UR20, 0x1, URZ ;  /* 0x00000001141f7890 */ /* 0x000fe4000fffe0ff */
[----:B------:R-:W-:Y:S02]  /*1d10*/  UIADD3 UR22, UPT, UPT, UR21, 0x1, URZ ;  /* 0x0000000115167890 */ /* 0x000fe4000fffe0ff */
[----:B------:R-:W-:Y:S01]  /*1d20*/  UISETP.NE.AND UP2, UPT, UR31, UR45, UPT ;  /* 0x0000002d1f00728c */ /* 0x000fe2000bf45270 */
[----:B------:R4:W-:Y:S01]  /*1d30*/  UTMALDG.4D.IM2COL [UR8], [UR28], UR6 ;  /* 0x000000081c0073b4 */ /* 0x0009e20008058006 */
[----:B------:R-:W-:Y:S02]  /*1d40*/  UIADD3 UR30, UPT, UPT, UR30, 0x1, URZ ;  /* 0x000000011e1e7890 */ /* 0x000fe4000fffe0ff */
[----:B------:R-:W-:Y:S01]  /*1d50*/  UIADD3 UR7, UPT, UPT, UR23, 0x1, URZ ;  /* 0x0000000117077890 */ /* 0x000fe2000fffe0ff */
[----:B------:R-:W-:Y:S01]  /*1d60*/  UMOV UR38, 0x30000 ;  /* 0x0003000000267882 */ /* 0x000fe20000000000 */
[----:B------:R-:W-:Y:S01]  /*1d70*/  UMOV UR40, 0x0 ;  /* 0x0000000000287882 */ /* 0x000fe20000000000 */
[----:B------:R-:W-:Y:S01]  /*1d80*/  UMOV UR41, 0x10000000 ;  /* 0x1000000000297882 */ /* 0x000fe20000000000 */
[----:B------:R-:W-:Y:S01]  /*1d90*/  UMOV UR17, UR9 ;  /* 0x0000000900117c82 */ /* 0x000fe20008000000 */
[----:B------:R-:W-:Y:S02]  /*1da0*/  UMOV UR18, UR10 ;  /* 0x0000000a00127c82 */ /* 0x000fe40008000000 */
[----:B------:R-:W-:Y:S01]  /*1db0*/  @UP2 UIADD3 UR22, UPT, UPT, UR21, URZ, URZ ;  /* 0x000000ff15162290 */ /* 0x000fe2000fffe0ff */
[----:B------:R2:W-:Y:S03]  /*1dc0*/  UTMALDG.4D.MULTICAST [UR16], [UR26], UR38, desc[UR40] ;  /* 0x000028101a0073b4 */ /* 0x0005e60008019826 */
[----:B------:R-:W-:Y:S11]  /*1dd0*/  UISETP.NE.AND UP0, UPT, UR22, UR44, UPT ;  /* 0x0000002c1600728c */ /* 0x000ff6000bf05270 */
[----:B------:R-:W-:Y:S07]  /*1de0*/  @UP0 UIADD3 UR7, UPT, UPT, UR23, URZ, URZ ;  /* 0x000000ff17070290 */ /* 0x000fee000fffe0ff */
[----:B------:R-:W-:Y:S01]  /*1df0*/  UMOV UR23, UR7 ;  /* 0x0000000700177c82 */ /* 0x000fe20008000000 */
[----:B----4-:R-:W-:Y:S01]  /*1e00*/  UMOV UR6, UR25 ;  /* 0x0000001900067c82 */ /* 0x010fe20008000000 */
[----:B--2---:R-:W-:Y:S02]  /*1e10*/  USEL UR21, UR22, URZ, UP0 ;  /* 0x000000ff16157287 */ /* 0x004fe40008000000 */
[----:B------:R-:W-:Y:S02]  /*1e20*/  UISETP.NE.AND UP0, UPT, UR30, UR34, UPT ;  /* 0x000000221e00728c */ /* 0x000fe4000bf05270 */
[----:B------:R-:W-:Y:S07]  /*1e30*/  USEL UR20, UR31, URZ, UP2 ;  /* 0x000000ff1f147287 */ /* 0x000fee0009000000 */
[----:B---3--:R-:W-:Y:S05]  /*1e40*/  BRA.U UP0, `(.L_x_29) ;  /* 0xfffffffd00187547 */ /* 0x008fea000b83ffff */
.L_x_23:
[----:B------:R-:W-:Y:S01]  /*1e50*/  ULEA UR4, UR25, UR24, 0x3 ;  /* 0x0000001819047291 */ /* 0x000fe2000f8e18ff */
[----:B-1----:R-:W-:Y:S01]  /*1e60*/  SHF.L.U32 R0, R3, 0x1f, RZ ;  /* 0x0000001f03007819 */ /* 0x002fe200000006ff */
[----:B------:R-:W-:Y:S01]  /*1e70*/  @!P1 SYNCS.ARRIVE.TRANS64.A1T0 RZ, [UR24+0x108], RZ ;  /* 0x000108ffffff99a7 */ /* 0x000fe20008100018 */
[----:B------:R-:W-:-:S06]  /*1e80*/  UISETP.GE.AND UP0, UPT, UR46, 0x1, UPT ;  /* 0x000000012e00788c */ /* 0x000fcc000bf06270 */
[----:B--2---:R1:W2:Y:S03]  /*1e90*/  SYNCS.PHASECHK.TRANS64.TRYWAIT P0, [UR4+0x68], R0 ;  /* 0x00006800ff0075a7 */ /* 0x0042a60008001104 */
        /* <DEDUP_REMOVED lines=17> */
[----:B------:R-:W-:-:S03]  /*1fb0*/  UMOV UR31, UR46 ;  /* 0x0000002e001f7c82 */ /* 0x000fc60008000000 */
        /* <DEDUP_REMOVED lines=9> */
[----:B---3--:R-:W-:-:S11]  /*2050*/  UMOV UR6, UR25 ;  /* 0x0000001900067c82 */ /* 0x008fd60008000000 */
.L_x_36:
[----:B------:R-:W-:Y:S01]  /*2060*/  @!P3 MOV R4, 0x4000 ;  /* 0x000040000004b802 */ /* 0x000fe20000000f00 */
[----:B------:R-:W-:Y:S01]  /*2070*/  ULEA UR9, UR6, UR24, 0x3 ;  /* 0x0000001806097291 */ /* 0x000fe2000f8e18ff */
[----:B-12---:R-:W-:Y:S11]  /*2080*/  @P0 BRA `(.L_x_31) ;  /* 0x00000000000c0947 */ /* 0x006ff60003800000 */
[----:B------:R-:W-:Y:S04]  /*2090*/  SHF.L.U32 R5, R3, 0x1f, RZ ;  /* 0x0000001f03057819 */ /* 0x000fe800000006ff */
[----:B------:R-:W1:Y:S02]  /*20a0*/  SYNCS.PHASECHK.TRANS64.TRYWAIT P0, [UR9+0x68], R5 ;  /* 0x00006805ff0075a7 */ /* 0x000e640008001109 */
[----:B-1----:R-:W-:Y:S05]  /*20b0*/  @!P0 BRA `(.L_x_32) ;  /* 0x0000005c00288947 */ /* 0x002fea0003800000 */
.L_x_31:
[----:B------:R2:W-:Y:S01]  /*20c0*/  @!P3 SYNCS.ARRIVE.TRANS64 RZ, [UR9], R4 ;  /* 0x00000004ffffb9a7 */ /* 0x0005e20008000009 */
[----:B------:R-:W-:Y:S04]  /*20d0*/  ULOP3.LUT UR7, UR32, 0x2, URZ, 0xfc, !UPT ;  /* 0x0000000220077892 */ /* 0x000fe8000f8efcff */
[----:B------:R-:W-:Y:S09]  /*20e0*/  UISETP.NE.AND UP0, UPT, UR7, 0x2, UPT ;  /* 0x000000020700788c */ /* 0x000ff2000bf05270 */
[----:B------:R-:W-:Y:S05]  /*20f0*/  BRA.U UP0, `(.L_x_33) ;  /* 0x0000000100047547 */ /* 0x000fea000b800000 */
[----:B----4-:R-:W-:Y:S05]  /*2100*/  BPT.TRAP 0x1 ;  /* 0x000000040000795c */ /* 0x010fea0000300000 */
.L_x_33:
[----:B------:R-:W-:Y:S04]  /*2110*/  BSSY.RECONVERGENT B0, `(.L_x_34) ;  /* 0x0000003000007945 */ /* 0x000fe80003800200 */
[----:B------:R-:W-:Y:S05]  /*2120*/  @P2 BRA `(.L_x_35) ;  /* 0x0000000000042947 */ /* 0x000fea0003800000 */
[----:B----4-:R-:W-:Y:S05]  /*2130*/  BPT.TRAP 0x1 ;  /* 0x000000040000795c */ /* 0x010fea0000300000 */
.L_x_35:
[----:B----4-:R-:W-:Y:S05]  /*2140*/  BSYNC.RECONVERGENT B0 ;  /* 0x0000000000007941 */ /* 0x010fea0003800200 */
.L_x_34:
        /* <DEDUP_REMOVED lines=12> */
[----:B------:R-:W-:Y:S02]  /*2210*/  UIADD3 UR8, UPT, UPT, UR8, 0x3400, URZ ;  /* 0x0000340008087890 */ /* 0x000fe4000fffe0ff */
[----:B------:R-:W-:Y:S01]  /*2220*/  UIADD3 UR26, UP0, UPT, UR36, 0x180, URZ ;  /* 0x00000180241a7890 */ /* 0x000fe2000ff1e0ff */
[----:B------:R3:W1:Y:S01]  /*2230*/  SYNCS.PHASECHK.TRANS64.TRYWAIT P0, [UR7+0x68], R0 ;  /* 0x00006800ff0075a7 */ /* 0x0006620008001107 */
[----:B------:R-:W-:Y:S02]  /*2240*/  UIMAD UR7, UR20, UR14, UR4 ;  /* 0x0000000e140772a4 */ /* 0x000fe4000f8e0204 */
[----:B------:R-:W-:Y:S02]  /*2250*/  UIMAD UR6, UR21, UR15, UR5 ;  /* 0x0000000f150672a4 */ /* 0x000fe4000f8e0205 */
[----:B------:R-:W-:Y:S02]  /*2260*/  ULEA UR16, UR16, UR24, 0x1 ;  /* 0x0000001810107291 */ /* 0x000fe4000f8e08ff */
        /* <DEDUP_REMOVED lines=8> */
[----:B------:R-:W-:Y:S01]  /*22f0*/  UIADD3 UR7, UPT, UPT, UR23, 0x1, URZ ;  /* 0x0000000117077890 */ /* 0x000fe2000fffe0ff */
[----:B------:R-:W-:Y:S01]  /*2300*/  UMOV UR35, 0x30000 ;  /* 0x0003000000237882 */ /* 0x000fe20000000000 */
[----:B------:R-:W-:Y:S01]  /*2310*/  UMOV UR40, 0x0 ;  /* 0x0000000000287882 */ /* 0x000fe20000000000 */
[----:B------:R-:W-:Y:S01]  /*2320*/  UMOV UR41, 0x10000000 ;  /* 0x1000000000297882 */ /* 0x000fe20000000000 */
[----:B------:R-:W-:Y:S01]  /*2330*/  UMOV UR17, UR9 ;  /* 0x0000000900117c82 */ /* 0x000fe20008000000 */
[----:B------:R-:W-:Y:S02]  /*2340*/  UMOV UR18, UR10 ;  /* 0x0000000a00127c82 */ /* 0x000fe40008000000 */
[----:B------:R2:W-:Y:S02]  /*2350*/  UTMALDG.4D.MULTICAST [UR16], [UR26], UR35, desc[UR40] ;  /* 0x000028101a0073b4 */ /* 0x0005e40008019823 */
[----:B------:R-:W-:Y:S04]  /*2360*/  @UP2 UIADD3 UR22, UPT, UPT, UR21, URZ, URZ ;  /* 0x000000ff15162290 */ /* 0x000fe8000fffe0ff */
[----:B------:R-:W-:Y:S11]  /*2370*/  UISETP.NE.AND UP0, UPT, UR22, UR38, UPT ;  /* 0x000000261600728c */ /* 0x000ff6000bf05270 */
[----:B------:R-:W-:Y:S07]  /*2380*/  @UP0 UIADD3 UR7, UPT, UPT, UR23, URZ, URZ ;  /* 0x000000ff17070290 */ /* 0x000fee000fffe0ff */
[----:B------:R-:W-:Y:S01]  /*2390*/  UMOV UR23, UR7 ;  /* 0x0000000700177c82 */ /* 0x000fe20008000000 */
[----:B----4-:R-:W-:Y:S02]  /*23a0*/  UIADD3 UR6, UPT, UPT, UR31, -0x1, URZ ;  /* 0xffffffff1f067890 */ /* 0x010fe4000fffe0ff */
[----:B--2---:R-:W-:Y:S02]  /*23b0*/  USEL UR21, UR22, URZ, UP0 ;  /* 0x000000ff16157287 */ /* 0x004fe40008000000 */
[----:B------:R-:W-:Y:S02]  /*23c0*/  UISETP.GT.U32.AND UP0, UPT, UR31, 0x1, UPT ;  /* 0x000000011f00788c */ /* 0x000fe4000bf04070 */
[----:B------:R-:W-:Y:S01]  /*23d0*/  USEL UR20, UR30, URZ, UP2 ;  /* 0x000000ff1e147287 */ /* 0x000fe20009000000 */
[----:B------:R-:W-:Y:S01]  /*23e0*/  UMOV UR31, UR6 ;  /* 0x00000006001f7c82 */ /* 0x000fe20008000000 */
[----:B------:R-:W-:Y:S05]  /*23f0*/  UMOV UR6, UR25 ;  /* 0x0000001900067c82 */ /* 0x000fea0008000000 */
[----:B---3--:R-:W-:Y:S05]  /*2400*/  BRA.U UP0, `(.L_x_36) ;  /* 0xfffffffd00147547 */ /* 0x008fea000b83ffff */
.L_x_30:
[----:B------:R-:W-:Y:S01]  /*2410*/  SHF.L.U32 R4, R2, 0x1f, RZ ;  /* 0x0000001f02047819 */ /* 0x000fe200000006ff */
[----:B------:R-:W-:-:S03]  /*2420*/  NOP ;  /* 0x0000000000007918 */ /* 0x000fc60000000000 */
[----:B-12---:R-:W1:Y:S02]  /*2430*/  SYNCS.PHASECHK.TRANS64.TRYWAIT P0, [UR24+0x110], R4 ;  /* 0x00011004ff0075a7 */ /* 0x006e640008001118 */
[----:B-1----:R-:W-:Y:S05]  /*2440*/  @!P0 BRA `(.L_x_37) ;  /* 0x00000058005c8947 */ /* 0x002fea0003800000 */
.L_x_127:
[----:B-1----:R-:W1:Y:S01]  /*2450*/  LDS.128 R4, [UR24+0x150] ;  /* 0x00015018ff047984 */ /* 0x002e620008000c00 */
[----:B------:R-:W-:Y:S02]  /*2460*/  UIADD3 UR4, UPT, UPT, UR24, 0x118, URZ ;  /* 0x0000011818047890 */ /* 0x000fe4000fffe0ff */
[----:B------:R-:W-:Y:S01]  /*2470*/  UISETP.GE.AND UP0, UPT, UR39, 0x1, UPT ;  /* 0x000000012700788c */ /* 0x000fe2000bf06270 */
[----:B------:R-:W-:Y:S01]  /*2480*/  @!PT LDS RZ, [RZ] ;  /* 0x00000000fffff984 */ /* 0x000fe20000000800 */
[----:B------:R-:W-:Y:S01]  /*2490*/  @!PT LDS RZ, [RZ] ;  /* 0x00000000fffff984 */ /* 0x000fe20000000800 */
[----:B------:R-:W-:Y:S01]  /*24a0*/  @!PT LDS RZ, [RZ] ;  /* 0x00000000fffff984 */ /* 0x000fe20000000800 */
[----:B------:R-:W-:Y:S01]  /*24b0*/  @!PT LDS RZ, [RZ] ;  /* 0x00000000fffff984 */ /* 0x000fe20000000800 */
[----:B------:R2:W-:Y:S06]  /*24c0*/  MEMBAR.ALL.CTA ;  /* 0x0000000000007992 */ /* 0x0005ec0000008000 */
[----:B--2---:R-:W2:Y:S01]  /*24d0*/  FENCE.VIEW.ASYNC.S ;  /* 0x00000000000073c6 */ /* 0x004ea20000000000 */
[----:B------:R-:W-:-:S09]  /*24e0*/  UPRMT UR4, URZ, 0x654, UR4 ;  /* 0x00000654ff047896 */ /* 0x000fd20008000004 */
[----:B--2---:R-:W-:Y:S01]  /*24f0*/  SYNCS.ARRIVE.TRANS64.RED.A1T0 RZ, [UR4], RZ ;  /* 0x000000ffffff79a7 */ /* 0x004fe20008100404 */
[----:B-1----:R-:W-:-:S13]  /*2500*/  LOP3.LUT P0, RZ, R6, 0x1, RZ, 0xc0, !PT ;  /* 0x0000000106ff7812 */ /* 0x002fda000780c0ff */
[----:B------:R-:W-:Y:S01]  /*2510*/  VOTEU.ANY UP1, P0 ;  /* 0x0000000000ff7886 */ /* 0x000fe20000020100 */
[----:B------:R-:W-:-:S13]  /*2520*/  PLOP3.LUT P0, PT, PT, PT, UP1, 0x80, 0x8 ;  /* 0x000000000008781c */ /* 0x000fda0003f0f018 */
[----:B------:R-:W-:Y:S02]  /*2530*/  @P0 MOV R0, R4 ;  /* 0x0000000400000202 */ /* 0x000fe40000000f00 */
[----:B------:R-:W-:Y:S02]  /*2540*/  @P0 LOP3.LUT R4, R5, 0xffff, RZ, 0xc0, !PT ;  /* 0x0000ffff05040812 */ /* 0x000fe400078ec0ff */
[----:B------:R-:W-:Y:S02]  /*2550*/  @P0 R2UR UR6, R0 ;  /* 0x00000000000602ca */ /* 0x000fe400000e0000 */
[----:B------:R-:W-:-:S11]  /*2560*/  @P0 R2UR UR5, R4 ;  /* 0x00000000040502ca */ /* 0x000fd600000e0000 */
[----:B------:R-:W-:Y:S02]  /*2570*/  @UP1 UMOV UR43, UR6 ;  /* 0x00000006002b1c82 */ /* 0x000fe40008000000 */
[----:B------:R-:W-:Y:S01]  /*2580*/  @UP1 UMOV UR42, UR5 ;  /* 0x00000005002a1c82 */ /* 0x000fe20008000000 */
[----:B------:R-:W-:Y:S05]  /*2590*/  BRA.U !UP0, `(.L_x_38) ;  /* 0x0000000108d47547 */ /* 0x000fea000b800000 */
[----:B------:R-:W1:Y:S01]  /*25a0*/  LDCU.128 UR16, c[0x0][0xb10] ;  /* 0x00016200ff1077ac */ /* 0x000e620008000c00 */
[----:B------:R-:W2:Y:S01]  /*25b0*/  LDCU UR21, c[0x0][0xb20] ;  /* 0x00016400ff1577ac */ /* 0x000ea20008000800 */
[----:B------:R-:W3:Y:S01]  /*25c0*/  LDCU UR20, c[0x0][0xb0c] ;  /* 0x00016180ff1477ac */ /* 0x000ee20008000800 */
[----:B------:R-:W4:Y:S01]  /*25d0*/  LDCU.64 UR8, c[0x0][0xb28] ;  /* 0x00016500ff0877ac */ /* 0x000f220008000a00 */
[----:B------:R-:W-:Y:S02]  /*25e0*/  UISETP.NE.AND UP3, UPT, UR39, 0x1, UPT ;  /* 0x000000012700788c */ /* 0x000fe4000bf65270 */
[----:B-1----:R-:W-:Y:S02]  /*25f0*/  UIMAD.WIDE.U32 UR4, UR47, UR19, URZ ;  /* 0x000000132f0472a5 */ /* 0x002fe4000f8e00ff */
[----:B------:R-:W-:Y:S02]  /*2600*/  UIMAD.WIDE.U32 UR6, UR48, UR16, URZ ;  /* 0x00000010300672a5 */ /* 0x000fe4000f8e00ff */
[----:B------:R-:W-:-:S02]  /*2610*/  UISETP.NE.AND UP0, UPT, UR18, 0x1, UPT ;  /* 0x000000011200788c */ /* 0x000fc4000bf05270 */
[----:B------:R-:W-:Y:S01]  /*2620*/  UIMAD.WIDE.U32 UR14, UR42, UR19, URZ ;  /* 0x000000132a0e72a5 */ /* 0x000fe2000f8e00ff */
[----:B------:R-:W-:Y:S02]  /*2630*/  UMOV UR4, UR5 ;  /* 0x0000000500047c82 */ /* 0x000fe40008000000 */
[----:B------:R-:W-:Y:S01]  /*2640*/  UMOV UR6, UR7 ;  /* 0x0000000700067c82 */ /* 0x000fe20008000000 */
[----:B--2---:R-:W-:Y:S02]  /*2650*/  USHF.R.U32.HI UR4, URZ, UR21, UR4 ;  /* 0x00000015ff047299 */ /* 0x004fe40008011604 */
[----:B---3--:R-:W-:Y:S02]  /*2660*/  UISETP.NE.AND UP2, UPT, UR20, 0x1, UPT ;  /* 0x000000011400788c */ /* 0x008fe4000bf45270 */
[----:B------:R-:W-:Y:S02]  /*2670*/  USHF.R.U32.HI UR6, URZ, UR17, UR6 ;  /* 0x00000011ff067299 */ /* 0x000fe40008011606 */
[----:B------:R-:W-:-:S02]  /*2680*/  USEL UR5, UR47, UR4, !UP0 ;  /* 0x000000042f057287 */ /* 0x000fc4000c000000 */
[----:B------:R-:W-:Y:S02]  /*2690*/  USEL UR6, UR48, UR6, !UP2 ;  /* 0x0000000630067287 */ /* 0x000fe4000d000000 */
[----:B----4-:R-:W-:Y:S01]  /*26a0*/  UIMAD.WIDE.U32 UR10, UR5, UR8, URZ ;  /* 0x00000008050a72a5 */ /* 0x010fe2000f8e00ff */
[----:B------:R-:W-:Y:S01]  /*26b0*/  UMOV UR4, UR15 ;  /* 0x0000000f00047c82 */ /* 0x000fe20008000000 */
[----:B------:R-:W-:Y:S02]  /*26c0*/  UIMAD.WIDE.U32 UR12, UR43, UR16, URZ ;  /* 0x000000102b0c72a5 */ /* 0x000fe4000f8e00ff */
[----:B------:R-:W-:-:S03]  /*26d0*/  UIMAD.WIDE.U32 UR14, UR6, UR8, URZ ;  /* 0x00000008060e72a5 */ /* 0x000fc6000f8e00ff */
[----:B------:R-:W-:Y:S01]  /*26e0*/  UMOV UR10, UR11 ;  /* 0x0000000b000a7c82 */ /* 0x000fe20008000000 */
[----:B------:R-:W-:Y:S02]  /*26f0*/  USHF.R.U32.HI UR4, URZ, UR21, UR4 ;  /* 0x00000015ff047299 */ /* 0x000fe40008011604 */
[----:B------:R-:W-:Y:S01]  /*2700*/  @UP3 USHF.R.U32.HI UR5, URZ, UR9, UR10 ;  /* 0x00000009ff053299 */ /* 0x000fe2000801160a */
[----:B------:R-:W-:Y:S01]  /*2710*/  UMOV UR12, UR13 ;  /* 0x0000000d000c7c82 */ /* 0x000fe20008000000 */
[----:B------:R-:W-:Y:S01]  /*2720*/  UMOV UR14, UR15 ;  /* 0x0000000f000e7c82 */ /* 0x000fe20008000000 */
[----:B------:R-:W-:Y:S02]  /*2730*/  USHF.R.U32.HI UR17, URZ, UR17, UR12 ;  /* 0x00000011ff117299 */ /* 0x000fe4000801160c */
[----:B------:R-:W-:Y:S02]  /*2740*/  USEL UR4, UR42, UR4, !UP0 ;  /* 0x000000042a047287 */ /* 0x000fe4000c000000 */
[----:B------:R-:W-:-:S02]  /*2750*/  @UP3 USHF.R.U32.HI UR6, URZ, UR9, UR14 ;  /* 0x00000009ff063299 */ /* 0x000fc4000801160e */
[----:B------:R-:W-:Y:S02]  /*2760*/  UIMAD UR7, UR39, UR5, URZ ;  /* 0x00000005270772a4 */ /* 0x000fe4000f8e02ff */
[----:B------:R-:W-:Y:S02]  /*2770*/  USEL UR5, UR43, UR17, !UP2 ;  /* 0x000000112b057287 */ /* 0x000fe4000d000000 */
[----:B------:R-:W-:Y:S02]  /*2780*/  UIMAD UR10, UR39, UR6, URZ ;  /* 0x00000006270a72a4 */ /* 0x000fe4000f8e02ff */
[----:B------:R-:W-:Y:S02]  /*2790*/  UISETP.GE.AND UP0, UPT, UR4, UR7, UPT ;  /* 0x000000070400728c */ /* 0x000fe4000bf06270 */
[----:B------:R-:W-:Y:S02]  /*27a0*/  UIMAD.WIDE.U32 UR12, UR4, UR8, URZ ;  /* 0x00000008040c72a5 */ /* 0x000fe4000f8e00ff */
[----:B------:R-:W-:-:S02]  /*27b0*/  UISETP.GE.OR UP0, UPT, UR5, UR10, UP0 ;  /* 0x0000000a0500728c */ /* 0x000fc40008706670 */
[----:B------:R-:W-:Y:S02]  /*27c0*/  UIMAD.WIDE.U32 UR10, UR5, UR8, URZ ;  /* 0x00000008050a72a5 */ /* 0x000fe4000f8e00ff */
[----:B------:R-:W-:Y:S01]  /*27d0*/  UIADD3 UR12, UPT, UPT, -UR4, URZ, URZ ;  /* 0x000000ff040c7290 */ /* 0x000fe2000fffe1ff */
[----:B------:R-:W-:Y:S01]  /*27e0*/  UMOV UR8, UR13 ;  /* 0x0000000d00087c82 */ /* 0x000fe20008000000 */
[----:B------:R-:W-:Y:S02]  /*27f0*/  UIADD3 UR10, UPT, UPT, -UR5, URZ, URZ ;  /* 0x000000ff050a7290 */ /* 0x000fe4000fffe1ff */
[----:B------:R-:W-:-:S03]  /*2800*/  USHF.R.U32.HI UR8, URZ, UR9, UR8 ;  /* 0x00000009ff087299 */ /* 0x000fc60008011608 */
[----:B------:R-:W-:Y:S01]  /*2810*/  @!UP0 UMOV UR7, UR11 ;  /* 0x0000000b00078c82 */ /* 0x000fe20008000000 */
[----:B------:R-:W-:Y:S02]  /*2820*/  UIMAD UR12, UR18, UR12, UR42 ;  /* 0x0000000c120c72a4 */ /* 0x000fe4000f8e022a */
[----:B------:R-:W-:Y:S02]  /*2830*/  USEL UR8, UR4, UR8, !UP3 ;  /* 0x0000000804087287 */ /* 0x000fe4000d800000 */
[----:B------:R-:W-:Y:S02]  /*2840*/  @!UP0 USHF.R.U32.HI UR7, URZ, UR9, UR7 ;  /* 0x00000009ff078299 */ /* 0x000fe40008011607 */
[----:B------:R-:W-:Y:S02]  /*2850*/  UIADD3 UR9, UPT, UPT, -UR8, URZ, URZ ;  /* 0x000000ff08097290 */ /* 0x000fe4000fffe1ff */
[----:B------:R-:W-:Y:S02]  /*2860*/  @!UP0 USEL UR7, UR5, UR7, !UP3 ;  /* 0x0000000705078287 */ /* 0x000fe4000d800000 */
[----:B------:R-:W-:-:S02]  /*2870*/  UIMAD UR9, UR39, UR9, UR4 ;  /* 0x00000009270972a4 */ /* 0x000fc4000f8e0204 */
[----:B------:R-:W-:Y:S02]  /*2880*/  @!UP0 UIADD3 UR8, UPT, UPT, UR8, -UR7, URZ ;  /* 0x8000000708088290 */ /* 0x000fe4000fffe0ff */
[----:B------:R-:W-:Y:S02]  /*2890*/  @!UP0 UIMAD UR7, UR9, UR6, UR7 ;  /* 0x00000006090782a4 */ /* 0x000fe4000f8e0207 */
[----:B------:R-:W-:Y:S02]  /*28a0*/  @!UP0 UIMAD UR4, UR39, UR8, UR5 ;  /* 0x00000008270482a4 */ /* 0x000fe4000f8e0205 */
[----:B------:R-:W-:Y:S02]  /*28b0*/  UIMAD UR6, UR20, UR10, UR43 ;  /* 0x0000000a140672a4 */ /* 0x000fe4000f8e022b */
[----:B------:R-:W-:Y:S01]  /*28c0*/  UIMAD UR42, UR4, UR18, UR12 ;  /* 0x00000012042a72a4 */ /* 0x000fe2000f8e020c */
[----:B------:R-:W-:Y:S02]  /*28d0*/  @!UP0 UMOV UR5, UR7 ;  /* 0x0000000700058c82 */ /* 0x000fe40008000000 */
[----:B------:R-:W-:-:S12]  /*28e0*/  UIMAD UR43, UR5, UR20, UR6 ;  /* 0x00000014052b72a4 */ /* 0x000fd8000f8e0206 */
.L_x_38:
[----:B------:R-:W1:Y:S02]  /*28f0*/  LDCU UR4, c[0x0][0xb30] ;  /* 0x00016600ff0477ac */ /* 0x000e640008000800 */
[----:B-1----:R-:W-:-:S09]  /*2900*/  UISETP.NE.AND UP0, UPT, UR4, 0x1, UPT ;  /* 0x000000010400788c */ /* 0x002fd2000bf05270 */
[----:B------:R-:W-:Y:S05]  /*2910*/  BRA.U UP0, `(.L_x_39) ;  /* 0x0000000100447547 */ /* 0x000fea000b800000 */
[----:B------:R-:W1:Y:S01]  /*2920*/  LDCU.128 UR8, c[0x0][0xb10] ;  /* 0x00016200ff0877ac */ /* 0x000e620008000c00 */
[----:B------:R-:W2:Y:S01]  /*2930*/  LDCU UR12, c[0x0][0xb0c] ;  /* 0x00016180ff0c77ac */ /* 0x000ea20008000800 */
[----:B------:R-:W3:Y:S01]  /*2940*/  LDCU UR13, c[0x0][0xb20] ;  /* 0x00016400ff0d77ac */ /* 0x000ee20008000800 */
[----:B-1----:R-:W-:Y:S02]  /*2950*/  UIMAD.WIDE.U32 UR6, UR43, UR8, URZ ;  /* 0x000000082b0672a5 */ /* 0x002fe4000f8e00ff */
[----:B------:R-:W-:Y:S02]  /*2960*/  UIMAD.WIDE.U32 UR4, UR42, UR11, URZ ;  /* 0x0000000b2a0472a5 */ /* 0x000fe4000f8e00ff */
[----:B--2---:R-:W-:Y:S02]  /*2970*/  UISETP.NE.AND UP2, UPT, UR12, 0x1, UPT ;  /* 0x000000010c00788c */ /* 0x004fe4000bf45270 */
[----:B------:R-:W-:Y:S01]  /*2980*/  UISETP.NE.AND UP0, UPT, UR10, 0x1, UPT ;  /* 0x000000010a00788c */ /* 0x000fe2000bf05270 */
[----:B------:R-:W-:-:S02]  /*2990*/  UMOV UR6, UR7 ;  /* 0x0000000700067c82 */ /* 0x000fc40008000000 */
[----:B------:R-:W-:Y:S01]  /*29a0*/  UMOV UR4, UR5 ;  /* 0x0000000500047c82 */ /* 0x000fe20008000000 */
[----:B------:R-:W-:Y:S02]  /*29b0*/  USHF.R.U32.HI UR6, URZ, UR9, UR6 ;  /* 0x00000009ff067299 */ /* 0x000fe40008011606 */
[----:B---3--:R-:W-:Y:S02]  /*29c0*/  USHF.R.U32.HI UR4, URZ, UR13, UR4 ;  /* 0x0000000dff047299 */ /* 0x008fe40008011604 */
[----:B------:R-:W-:Y:S02]  /*29d0*/  USEL UR5, UR43, UR6, !UP2 ;  /* 0x000000062b057287 */ /* 0x000fe4000d000000 */
[----:B------:R-:W-:-:S04]  /*29e0*/  USEL UR4, UR42, UR4, !UP0 ;  /* 0x000000042a047287 */ /* 0x000fc8000c000000 */
[----:B------:R-:W-:Y:S02]  /*29f0*/  UIADD3 UR6, UPT, UPT, UR5, -UR4, URZ ;  /* 0x8000000405067290 */ /* 0x000fe4000fffe0ff */
[----:B------:R-:W-:Y:S02]  /*2a00*/  UIADD3 UR4, UPT, UPT, -UR5, UR4, URZ ;  /* 0x0000000405047290 */ /* 0x000fe4000fffe1ff */
[----:B------:R-:W-:Y:S02]  /*2a10*/  UIMAD UR42, UR6, UR10, UR42 ;  /* 0x0000000a062a72a4 */ /* 0x000fe4000f8e022a */
[----:B------:R-:W-:-:S12]  /*2a20*/  UIMAD UR43, UR4, UR12, UR43 ;  /* 0x0000000c042b72a4 */ /* 0x000fd8000f8e022b */
.L_x_39:
[----:B------:R-:W-:Y:S01]  /*2a30*/  R2UR UR5, R55 ;  /* 0x00000000370572ca */ /* 0x000fe200000e0000 */
[----:B------:R-:W-:Y:S01]  /*2a40*/  UMOV UR30, UR34 ;  /* 0x00000022001e7c82 */ /* 0x000fe20008000000 */
[----:B------:R-:W-:Y:S02]  /*2a50*/  R2UR UR4, R54 ;  /* 0x00000000360472ca */ /* 0x000fe400000e0000 */
[----:B------:R-:W-:Y:S02]  /*2a60*/  PLOP3.LUT P1, PT, PT, PT, PT, 0x80, 0x8 ;  /* 0x000000000008781c */ /* 0x000fe40003f2f070 */
[----:B------:R-:W-:-:S07]  /*2a70*/  LOP3.LUT R2, R2, 0x1, RZ, 0x3c, !PT ;  /* 0x0000000102027812 */ /* 0x000fce00078e3cff */
[----:B------:R-:W-:Y:S02]  /*2a80*/  UIADD3 UR51, UPT, UPT, UR43, UR5, URZ ;  /* 0x000000052b337290 */ /* 0x000fe4000fffe0ff */
[----:B------:R-:W-:Y:S01]  /*2a90*/  UIADD3 UR26, UPT, UPT, UR42, UR4, URZ ;  /* 0x000000042a1a7290 */ /* 0x000fe2000fffe0ff */
[----:B------:R-:W-:Y:S11]  /*2aa0*/  BRA.U UP1, `(.L_x_40) ;  /* 0xffffffed01587547 */ /* 0x000ff6000b83ffff */
[----:B------:R-:W-:Y:S01]  /*2ab0*/  UIADD3 UR24, UPT, UPT, UR24, 0x68, URZ ;  /* 0x0000006818187890 */ /* 0x000fe2000fffe0ff */
[----:B------:R-:W-:-:S03]  /*2ac0*/  SHF.L.U32 R2, R3, 0x1f, RZ ;  /* 0x0000001f03027819 */ /* 0x000fc600000006ff */
[----:B------:R-:W-:-:S09]  /*2ad0*/  ULEA UR4, UR25, UR24, 0x3 ;  /* 0x0000001819047291 */ /* 0x000fd2000f8e18ff */
[----:B------:R-:W1:Y:S02]  /*2ae0*/  SYNCS.PHASECHK.TRANS64.TRYWAIT P0, [UR4], R2 ;  /* 0x00000002ff0075a7 */ /* 0x000e640008001104 */
[----:B-1----:R-:W-:Y:S05]  /*2af0*/  @!P0 BRA `(.L_x_41) ;  /* 0x0000005000c88947 */ /* 0x002fea0003800000 */
.L_x_129:
[----:B------:R-:W-:-:S04]  /*2b00*/  UIADD3 UR4, UPT, UPT, UR25, 0x1, URZ ;  /* 0x0000000119047890 */ /* 0x000fc8000fffe0ff */
[----:B------:R-:W-:-:S04]  /*2b10*/  UISETP.NE.AND UP0, UPT, UR4, 0xd, UPT ;  /* 0x0000000d0400788c */ /* 0x000fc8000bf05270 */
[----:B------:R-:W-:Y:S02]  /*2b20*/  USEL UR6, URZ, 0x1, UP0 ;  /* 0x00000001ff067887 */ /* 0x000fe40008000000 */
[----:B------:R-:W-:-:S04]  /*2b30*/  USEL UR4, UR4, URZ, UP0 ;  /* 0x000000ff04047287 */ /* 0x000fc80008000000 */
[----:B------:R-:W-:Y:S01]  /*2b40*/  ULEA UR5, UR4, UR24, 0x3 ;  /* 0x0000001804057291 */ /* 0x000fe2000f8e18ff */
[----:B-1----:R-:W-:-:S04]  /*2b50*/  LOP3.LUT R2, R3, UR6, RZ, 0x3c, !PT ;  /* 0x0000000603027c12 */ /* 0x002fc8000f8e3cff */
[----:B------:R-:W-:-:S04]  /*2b60*/  SHF.L.U32 R3, R2, 0x1f, RZ ;  /* 0x0000001f02037819 */ /* 0x000fc800000006ff */
[----:B------:R-:W1:Y:S02]  /*2b70*/  SYNCS.PHASECHK.TRANS64.TRYWAIT P0, [UR5], R3 ;  /* 0x00000003ff0075a7 */ /* 0x000e640008001105 */
[----:B-1----:R-:W-:Y:S05]  /*2b80*/  @!P0 BRA `(.L_x_42) ;  /* 0x0000005000bc8947 */ /* 0x002fea0003800000 */
.L_x_131:
[----:B------:R-:W-:-:S04]  /*2b90*/  UIADD3 UR4, UPT, UPT, UR4, 0x1, URZ ;  /* 0x0000000104047890 */ /* 0x000fc8000fffe0ff */
[----:B------:R-:W-:-:S04]  /*2ba0*/  UISETP.NE.AND UP0, UPT, UR4, 0xd, UPT ;  /* 0x0000000d0400788c */ /* 0x000fc8000bf05270 */
[----:B------:R-:W-:Y:S02]  /*2bb0*/  USEL UR6, URZ, 0x1, UP0 ;  /* 0x00000001ff067887 */ /* 0x000fe40008000000 */
[----:B------:R-:W-:-:S04]  /*2bc0*/  USEL UR4, UR4, URZ, UP0 ;  /* 0x000000ff04047287 */ /* 0x000fc80008000000 */
[----:B------:R-:W-:Y:S01]  /*2bd0*/  ULEA UR5, UR4, UR24, 0x3 ;  /* 0x0000001804057291 */ /* 0x000fe2000f8e18ff */
[----:B------:R-:W-:-:S04]  /*2be0*/  LOP3.LUT R2, R2, UR6, RZ, 0x3c, !PT ;  /* 0x0000000602027c12 */ /* 0x000fc8000f8e3cff */
[----:B-1----:R-:W-:-:S04]  /*2bf0*/  SHF.L.U32 R3, R2, 0x1f, RZ ;  /* 0x0000001f02037819 */ /* 0x002fc800000006ff */
[----:B------:R-:W1:Y:S02]  /*2c00*/  SYNCS.PHASECHK.TRANS64.TRYWAIT P0, [UR5], R3 ;  /* 0x00000003ff0075a7 */ /* 0x000e640008001105 */
[----:B-1----:R-:W-:Y:S05]  /*2c10*/  @!P0 BRA `(.L_x_43) ;  /* 0x0000005000b08947 */ /* 0x002fea0003800000 */
.L_x_133:
        /* <DEDUP_REMOVED lines=9> */
.L_x_135:
        /* <DEDUP_REMOVED lines=9> */
.L_x_137:
        /* <DEDUP_REMOVED lines=9> */
.L_x_139:
        /* <DEDUP_REMOVED lines=9> */
.L_x_141:
        /* <DEDUP_REMOVED lines=9> */
.L_x_143:
        /* <DEDUP_REMOVED lines=9> */
.L_x_145:
        /* <DEDUP_REMOVED lines=9> */
.L_x_147:
        /* <DEDUP_REMOVED lines=9> */
.L_x_149:
        /* <DEDUP_REMOVED lines=9> */
.L_x_151:
[----:B------:R-:W-:-:S04]  /*3130*/  UIADD3 UR4, UPT, UPT, UR4, 0x1, URZ ;  /* 0x0000000104047890 */ /* 0x000fc8000fffe0ff */
[----:B------:R-:W-:-:S04]  /*3140*/  UISETP.NE.AND UP0, UPT, UR4, 0xd, UPT ;  /* 0x0000000d0400788c */ /* 0x000fc8000bf05270 */
[----:B------:R-:W-:Y:S02]  /*3150*/  USEL UR5, URZ, 0x1, UP0 ;  /* 0x00000001ff057887 */ /* 0x000fe40008000000 */
[----:B------:R-:W-:-:S04]  /*3160*/  USEL UR4, UR4, URZ, UP0 ;  /* 0x000000ff04047287 */ /* 0x000fc80008000000 */
[----:B------:R-:W-:Y:S01]  /*3170*/  ULEA UR4, UR4, UR24, 0x3 ;  /* 0x0000001804047291 */ /* 0x000fe2000f8e18ff */
[----:B------:R-:W-:-:S04]  /*3180*/  LOP3.LUT R2, R2, UR5, RZ, 0x3c, !PT ;  /* 0x0000000502027c12 */ /* 0x000fc8000f8e3cff */
[----:B------:R-:W-:Y:S01]  /*3190*/  SHF.L.U32 R2, R2, 0x1f, RZ ;  /* 0x0000001f02027819 */ /* 0x000fe200000006ff */
[----:B-1----:R-:W-:-:S07]  /*31a0*/  IMAD.U32 R0, RZ, RZ, UR4 ;  /* 0x00000004ff007e24 */ /* 0x002fce000f8e00ff */
.L_x_53:
[----:B-1----:R1:W2:Y:S02]  /*31b0*/  SYNCS.PHASECHK.TRANS64.TRYWAIT P0, [R0+URZ], R2 ;  /* 0x00000002000075a7 */ /* 0x0022a400080011ff */
[----:B--2---:R-:W-:Y:S05]  /*31c0*/  @!P0 NANOSLEEP.SYNCS 0x989680 ;  /* 0x009896800000895d */ /* 0x004fea0003900000 */
[----:B------:R-:W2:Y:S02]  /*31d0*/  @!P0 SYNCS.PHASECHK.TRANS64 P0, [R0+URZ], R2 ;  /* 0x00000002000085a7 */ /* 0x000ea400080010ff */
[----:B--2---:R-:W-:Y:S05]  /*31e0*/  @P0 EXIT ;  /* 0x000000000000094d */ /* 0x004fea0003800000 */
[----:B------:R-:W-:Y:S05]  /*31f0*/  BRA `(.L_x_53) ;  /* 0xfffffffc00ec7947 */ /* 0x000fea000383ffff */
.L_x_22:
[----:B------:R-:W2:Y:S02]  /*3200*/  S2UR UR4, SR_CgaCtaId ;  /* 0x00000000000479c3 */ /* 0x000ea40000008800 */
[----:B--2---:R-:W-:-:S04]  /*3210*/  UISETP.NE.AND UP0, UPT, UR4, URZ, UPT ;  /* 0x000000ff0400728c */ /* 0x004fc8000bf05270 */
[----:B------:R-:W-:-:S09]  /*3220*/  UISETP.NE.OR UP0, UPT, UR18, 0x1, UP0 ;  /* 0x000000011200788c */ /* 0x000fd20008705670 */
[----:B------:R-:W-:Y:S05]  /*3230*/  BRA.U UP0, `(.L_x_54) ;  /* 0x0000000100b47547 */ /* 0x000fea000b800000 */
[----:B------:R-:W2:Y:S01]  /*3240*/  S2UR UR5, SR_CgaCtaId ;  /* 0x00000000000579c3 */ /* 0x000ea20000008800 */
[----:B------:R-:W-:Y:S01]  /*3250*/  UMOV UR4, 0x400 ;  /* 0x0000040000047882 */ /* 0x000fe20000000000 */
[----:B------:R-:W-:Y:S01]  /*3260*/  HFMA2 R3, -RZ, RZ, 0, 5.9604644775390625e-08 ;  /* 0x00000001ff037431 */ /* 0x000fe200000001ff */
[----:B------:R-:W-:Y:S01]  /*3270*/  ISETP.GE.U32.AND P0, PT, R2, 0x2, PT ;  /* 0x000000020200780c */ /* 0x000fe20003f06070 */
[----:B------:R-:W-:Y:S01]  /*3280*/  IMAD.MOV.U32 R8, RZ, RZ, RZ ;  /* 0x000000ffff087224 */ /* 0x000fe200078e00ff */
[----:B--2---:R-:W-:-:S04]  /*3290*/  ULEA UR4, UR5, UR4, 0x18 ;  /* 0x0000000405047291 */ /* 0x004fc8000f8ec0ff */
[----:B------:R-:W-:Y:S02]  /*32a0*/  UIADD3 UR5, UPT, UPT, UR4, 0x118, URZ ;  /* 0x0000011804057890 */ /* 0x000fe4000fffe0ff */
[----:B------:R-:W-:Y:S02]  /*32b0*/  UIADD3 UR8, UPT, UPT, UR4, 0x110, URZ ;  /* 0x0000011004087890 */ /* 0x000fe4000fffe0ff */
[----:B------:R-:W-:-:S12]  /*32c0*/  UPRMT UR5, URZ, 0x654, UR5 ;  /* 0x00000654ff057896 */ /* 0x000fd80008000005 */
.L_x_57:
[----:B------:R-:W-:Y:S01]  /*32d0*/  SHF.L.U32 R6, R3, 0x1f, RZ ;  /* 0x0000001f03067819 */ /* 0x000fe200000006ff */
[----:B------:R-:W-:Y:S02]  /*32e0*/  IMAD.U32 R4, RZ, RZ, UR8 ;  /* 0x00000008ff047e24 */ /* 0x000fe4000f8e00ff */
[----:B------:R-:W-:Y:S01]  /*32f0*/  @!P0 IMAD.MOV.U32 R5, RZ, RZ, 0x10 ;  /* 0x00000010ff058424 */ /* 0x000fe200078e00ff */
[----:B------:R-:W2:Y:S02]  /*3300*/  SYNCS.PHASECHK.TRANS64.TRYWAIT P1, [UR4+0x118], R6 ;  /* 0x00011806ff0075a7 */ /* 0x000ea40008021104 */
[----:B------:R-:W-:-:S04]  /*3310*/  PRMT R4, R2, 0x654, R4 ;  /* 0x0000065402047816 */ /* 0x000fc80000000004 */
[----:B------:R-:W-:Y:S01]  /*3320*/  SEL R0, R4, R0, !P0 ;  /* 0x0000000004007207 */ /* 0x000fe20004000000 */
[----:B--2---:R-:W-:Y:S06]  /*3330*/  @!P1 BRA `(.L_x_55) ;  /* 0x0000004c00d89947 */ /* 0x004fec0003800000 */
.L_x_153:
[----:B------:R-:W-:Y:S01]  /*3340*/  UIADD3 UR6, UPT, UPT, UR4, 0x150, URZ ;  /* 0x0000015004067890 */ /* 0x000fe2000fffe0ff */
[----:B------:R3:W-:Y:S01]  /*3350*/  @!P0 SYNCS.ARRIVE.TRANS64.RED RZ, [R0+URZ], R5 ;  /* 0x0000000500ff89a7 */ /* 0x0007e200080004ff */
[----:B------:R-:W-:Y:S01]  /*3360*/  UIADD3 UR7, UPT, UPT, UR4, 0x110, URZ ;  /* 0x0000011004077890 */ /* 0x000fe2000fffe0ff */
[----:B------:R-:W-:-:S08]  /*3370*/  LOP3.LUT R3, R3, 0x1, RZ, 0x3c, !PT ;  /* 0x0000000103037812 */ /* 0x000fd000078e3cff */
[----:B------:R-:W-:Y:S06]  /*3380*/  UGETNEXTWORKID.BROADCAST [UR6], [UR7] ;  /* 0x00000000060073ca */ /* 0x000fec0008000100 */
[----:B---3--:R-:W-:-:S04]  /*3390*/  SHF.L.U32 R5, R8, 0x1f, RZ ;  /* 0x0000001f08057819 */ /* 0x008fc800000006ff */
[----:B------:R-:W3:Y:S02]  /*33a0*/  SYNCS.PHASECHK.TRANS64.TRYWAIT P1, [UR4+0x110], R5 ;  /* 0x00011005ff0075a7 */ /* 0x000ee40008021104 */
[----:B---3--:R-:W-:Y:S05]  /*33b0*/  @!P1 BRA `(.L_x_56) ;  /* 0x0000004c00d09947 */ /* 0x008fea0003800000 */
.L_x_155:
[----:B--2---:R-:W2:Y:S01]  /*33c0*/  LDS.128 R4, [UR4+0x150] ;  /* 0x00015004ff047984 */ /* 0x004ea20008000c00 */
[----:B------:R-:W-:Y:S01]  /*33d0*/  LOP3.LUT R8, R8, 0x1, RZ, 0x3c, !PT ;  /* 0x0000000108087812 */ /* 0x000fe200078e3cff */
[----:B------:R-:W-:Y:S01]  /*33e0*/  @!PT LDS RZ, [RZ] ;  /* 0x00000000fffff984 */ /* 0x000fe20000000800 */
[----:B------:R-:W-:Y:S01]  /*33f0*/  @!PT LDS RZ, [RZ] ;  /* 0x00000000fffff984 */ /* 0x000fe20000000800 */
[----:B------:R-:W-:Y:S01]  /*3400*/  @!PT LDS RZ, [RZ] ;  /* 0x00000000fffff984 */ /* 0x000fe20000000800 */
[----:B------:R-:W-:Y:S01]  /*3410*/  @!PT LDS RZ, [RZ] ;  /* 0x00000000fffff984 */ /* 0x000fe20000000800 */
[----:B------:R3:W-:Y:S06]  /*3420*/  MEMBAR.ALL.CTA ;  /* 0x0000000000007992 */ /* 0x0007ec0000008000 */
[----:B---3--:R-:W3:Y:S02]  /*3430*/  FENCE.VIEW.ASYNC.S ;  /* 0x00000000000073c6 */ /* 0x008ee40000000000 */
[----:B---3--:R-:W-:Y:S01]  /*3440*/  SYNCS.ARRIVE.TRANS64.RED.A1T0 RZ, [UR5], RZ ;  /* 0x000000ffffff79a7 */ /* 0x008fe20008100405 */
[----:B--2---:R-:W-:-:S13]  /*3450*/  LOP3.LUT P1, RZ, R6, 0x1, RZ, 0xc0, !PT ;  /* 0x0000000106ff7812 */ /* 0x004fda000782c0ff */
[----:B------:R-:W-:Y:S05]  /*3460*/  @P1 BRA `(.L_x_57) ;  /* 0xfffffffc00981947 */ /* 0x000fea000383ffff */
[----:B------:R-:W-:-:S04]  /*3470*/  SHF.L.U32 R0, R3, 0x1f, RZ ;  /* 0x0000001f03007819 */ /* 0x000fc800000006ff */
[----:B------:R-:W2:Y:S02]  /*3480*/  SYNCS.PHASECHK.TRANS64 P0, [UR4+0x118], R0 ;  /* 0x00011800ff0075a7 */ /* 0x000ea40008001004 */
[----:B-12---:R-:W-:Y:S05]  /*3490*/  @P0 EXIT ;  /* 0x000000000000094d */ /* 0x006fea0003800000 */
[----:B------:R-:W-:-:S07]  /*34a0*/  MOV R0, UR4 ;  /* 0x0000000400007c02 */ /* 0x000fce0008000f00 */
.L_x_58:
[----:B-1----:R-:W-:-:S04]  /*34b0*/  SHF.L.U32 R2, R3, 0x1f, RZ ;  /* 0x0000001f03027819 */ /* 0x002fc800000006ff */
[----:B------:R1:W2:Y:S03]  /*34c0*/  SYNCS.PHASECHK.TRANS64.TRYWAIT P0, [R0+URZ+0x118], R2 ;  /* 0x00011802000075a7 */ /* 0x0002a600080011ff */
[----:B--2---:R-:W-:Y:S05]  /*34d0*/  @!P0 NANOSLEEP.SYNCS 0x989680 ;  /* 0x009896800000895d */ /* 0x004fea0003900000 */
[----:B------:R-:W2:Y:S02]  /*34e0*/  @!P0 SYNCS.PHASECHK.TRANS64 P0, [R0+URZ+0x118], R2 ;  /* 0x00011802000085a7 */ /* 0x000ea400080010ff */
[----:B--2---:R-:W-:Y:S05]  /*34f0*/  @P0 EXIT ;  /* 0x000000000000094d */ /* 0x004fea0003800000 */
[----:B------:R-:W-:Y:S05]  /*3500*/  BRA `(.L_x_58) ;  /* 0xfffffffc00e87947 */ /* 0x000fea000383ffff */
.L_x_54:
[----:B------:R-:W-:Y:S05]  /*3510*/  BRA.U UP5, `(.L_x_59) ;  /* 0x0000000d05907547 */ /* 0x000fea000b800000 */
[----:B------:R-:W2:Y:S01]  /*3520*/  S2UR UR7, SR_CgaCtaId ;  /* 0x00000000000779c3 */ /* 0x000ea20000008800 */
[----:B------:R-:W-:Y:S01]  /*3530*/  UMOV UR4, 0x40 ;  /* 0x0000004000047882 */ /* 0x000fe20000000000 */
[----:B------:R-:W-:Y:S01]  /*3540*/  NOP ;  /* 0x0000000000007918 */ /* 0x000fe20000000000 */
[----:B------:R-:W-:Y:S01]  /*3550*/  UMOV UR6, 0x400 ;  /* 0x0000040000067882 */ /* 0x000fe20000000000 */
[----:B--2---:R-:W-:Y:S02]  /*3560*/  ULEA UR5, UR7, UR4, 0x18 ;  /* 0x0000000407057291 */ /* 0x004fe4000f8ec0ff */
[----:B------:R-:W-:-:S07]  /*3570*/  ULEA UR6, UR7, UR6, 0x18 ;  /* 0x0000000607067291 */ /* 0x000fce000f8ec0ff */
[----:B------:R-:W2:Y:S02]  /*3580*/  LDS.U8 R2, [UR5+0x1c] ;  /* 0x00001c05ff027984 */ /* 0x000ea40008000000 */
[----:B--2---:R-:W-:-:S13]  /*3590*/  ISETP.NE.AND P0, PT, R2, RZ, PT ;  /* 0x000000ff0200720c */ /* 0x004fda0003f05270 */
[----:B------:R-:W-:Y:S05]  /*35a0*/  @P0 BRA `(.L_x_60) ;  /* 0x0000000000580947 */ /* 0x000fea0003800000 */
[----:B------:R-:W-:-:S13]  /*35b0*/  ELECT P0, URZ, PT ;  /* 0x0000000000ff782f */ /* 0x000fda0003800000 */
[----:B------:R-:W-:Y:S05]  /*35c0*/  @!P0 BRA `(.L_x_61) ;  /* 0x0000000000608947 */ /* 0x000fea0003800000 */
[----:B------:R-:W-:Y:S01]  /*35d0*/  UMOV UR4, 0x10 ;  /* 0x0000001000047882 */ /* 0x000fe20000000000 */
[----:B------:R-:W-:Y:S01]  /*35e0*/  HFMA2 R2, -RZ, RZ, 0, 5.9604644775390625e-08 ;  /* 0x00000001ff027431 */ /* 0x000fe200000001ff */
[----:B------:R-:W-:-:S03]  /*35f0*/  MOV R3, 0xffff ;  /* 0x0000ffff00037802 */ /* 0x000fc60000000f00 */
[----:B------:R-:W-:Y:S04]  /*3600*/  DEPBAR.LE SB2, 0x36 ;  /* 0x0000ad800000791a */ /* 0x000fe80000000000 */
[----:B------:R-:W2:Y:S02]  /*3610*/  UTCATOMSWS.FIND_AND_SET.ALIGN UP0, UR4, UR4 ;  /* 0x00000004000475e3 */ /* 0x000ea40008000800 */
[----:B--2---:R-:W-:Y:S01]  /*3620*/  MOV R4, UR4 ;  /* 0x0000000400047c02 */ /* 0x004fe20008000f00 */
[----:B------:R-:W-:Y:S06]  /*3630*/  BRA.U UP0, `(.L_x_62) ;  /* 0x0000000100187547 */ /* 0x000fec000b800000 */
.L_x_63:
[----:B------:R-:W-:Y:S05]  /*3640*/  NANOSLEEP 0x64 ;  /* 0x000000640000795d */ /* 0x000fea0003800000 */
[----:B------:R-:W-:-:S05]  /*3650*/  UMOV UR4, 0x10 ;  /* 0x0000001000047882 */ /* 0x000fca0000000000 */
[----:B------:R-:W-:Y:S04]  /*3660*/  DEPBAR.LE SB2, 0x36 ;  /* 0x0000ad800000791a */ /* 0x000fe80000000000 */
[----:B------:R-:W2:Y:S02]  /*3670*/  UTCATOMSWS.FIND_AND_SET.ALIGN UP0, UR4, UR4 ;  /* 0x00000004000475e3 */ /* 0x000ea40008000800 */
[----:B--2---:R-:W-:Y:S01]  /*3680*/  MOV R4, UR4 ;  /* 0x0000000400047c02 */ /* 0x004fe20008000f00 */
[----:B------:R-:W-:Y:S05]  /*3690*/  BRA.U !UP0, `(.L_x_63) ;  /* 0xfffffffd08e87547 */ /* 0x000fea000b83ffff */
.L_x_62:
[-C--:B------:R-:W-:Y:S02]  /*36a0*/  SHF.L.U32 R3, R3, R4.reuse, RZ ;  /* 0x0000000403037219 */ /* 0x080fe400000006ff */
[----:B------:R-:W-:Y:S01]  /*36b0*/  SHF.L.U32 R2, R2, R4, RZ ;  /* 0x0000000402027219 */ /* 0x000fe200000006ff */
[----:B------:R-:W-:Y:S02]  /*36c0*/  IMAD.SHL.U32 R4, R4, 0x20, RZ ;  /* 0x0000002004047824 */ /* 0x000fe400078e00ff */
[----:B------:R2:W-:Y:S04]  /*36d0*/  ATOMS.OR RZ, [UR5+0x14], R3 ;  /* 0x00001403ffff798c */ /* 0x0005e8000b000005 */
[----:B------:R2:W-:Y:S04]  /*36e0*/  ATOMS.OR RZ, [UR5+0x18], R2 ;  /* 0x00001802ffff798c */ /* 0x0005e8000b000005 */
[----:B------:R2:W-:Y:S01]  /*36f0*/  STS [UR6+0x160], R4 ;  /* 0x00016004ff007988 */ /* 0x0005e20008000806 */
[----:B------:R-:W-:Y:S05]  /*3700*/  BRA `(.L_x_61) ;  /* 0x0000000000107947 */ /* 0x000fea0003800000 */
.L_x_60:
[----:B------:R-:W-:-:S05]  /*3710*/  MOV R2, 0xffffffff ;  /* 0xffffffff00027802 */ /* 0x000fca0000000f00 */
[----:B------:R2:W-:Y:S02]  /*3720*/  STS [UR6+0x160], R2 ;  /* 0x00016002ff007988 */ /* 0x0005e40008000806 */
[----:B--2---:R-:W-:Y:S02]  /*3730*/  MOV R2, 0x3750 ;  /* 0x0000375000027802 */ /* 0x004fe40000000f00 */
[----:B-1---5:R-:W-:Y:S05]  /*3740*/  CALL.REL.NOINC `($__internal_1_$__cuda_sm10x_tcgen05_guardrail_trap_phase_invalid_during_alloc) ;  /* 0x00000050006c7944 */ /* 0x022fea0003c00000 */
.L_x_61:
[----:B------:R-:W-:Y:S05]  /*3750*/  WARPSYNC.ALL ;  /* 0x0000000000007948 */ /* 0x000fea0003800000 */
[----:B------:R-:W3:Y:S01]  /*3760*/  S2UR UR4, SR_CgaCtaId ;  /* 0x00000000000479c3 */ /* 0x000ee20000008800 */
[----:B------:R-:W-:Y:S01]  /*3770*/  UMOV UR20, 0x400 ;  /* 0x0000040000147882 */ /* 0x000fe20000000000 */
[----:B------:R-:W-:-:S06]  /*3780*/  NOP ;  /* 0x0000000000007918 */ /* 0x000fcc0000000000 */
[----:B------:R-:W-:Y:S06]  /*3790*/  BAR.ARV 0x6, 0xa0 ;  /* 0x0182800000007b1d */ /* 0x000fec0000002000 */
[----:B------:R-:W4:Y:S01]  /*37a0*/  LDCU.64 UR6, c[0x0][0x388] ;  /* 0x00007100ff0677ac */ /* 0x000f220008000a00 */
[----:B------:R-:W-:Y:S01]  /*37b0*/  LOP3.LUT R0, R0, 0xffff, RZ, 0xc0, !PT ;  /* 0x0000ffff00007812 */ /* 0x000fe200078ec0ff */
[----:B------:R-:W-:Y:S02]  /*37c0*/  IMAD.MOV.U32 R9, RZ, RZ, 0x1 ;  /* 0x00000001ff097424 */ /* 0x000fe400078e00ff */
[----:B------:R-:W-:Y:S01]  /*37d0*/  IMAD.MOV.U32 R8, RZ, RZ, RZ ;  /* 0x000000ffff087224 */ /* 0x000fe200078e00ff */
[----:B------:R-:W-:Y:S01]  /*37e0*/  R2UR UR21, R0 ;  /* 0x00000000001572ca */ /* 0x000fe200000e0000 */
[----:B--2---:R-:W-:Y:S01]  /*37f0*/  IMAD.MOV.U32 R3, RZ, RZ, RZ ;  /* 0x000000ffff037224 */ /* 0x004fe200078e00ff */
[----:B------:R-:W-:Y:S01]  /*3800*/  UMOV UR24, URZ ;  /* 0x000000ff00187c82 */ /* 0x000fe20008000000 */
[----:B------:R-:W-:Y:S01]  /*3810*/  UMOV UR19, URZ ;  /* 0x000000ff00137c82 */ /* 0x000fe20008000000 */
[----:B------:R-:W-:Y:S01]  /*3820*/  UMOV UR32, 0x0 ;  /* 0x0000000000207882 */ /* 0x000fe20000000000 */
[----:B---3--:R-:W-:Y:S01]  /*3830*/  ULEA UR20, UR4, UR20, 0x18 ;  /* 0x0000001404147291 */ /* 0x008fe2000f8ec0ff */
[----:B------:R-:W-:Y:S01]  /*3840*/  UMOV UR33, 0x4100010 ;  /* 0x0410001000217882 */ /* 0x000fe20000000000 */
[----:B------:R-:W-:-:S02]  /*3850*/  UMOV UR30, 0x0 ;  /* 0x00000000001e7882 */ /* 0x000fc40000000000 */
[----:B------:R-:W-:Y:S01]  /*3860*/  UIADD3 UR34, UPT, UPT, UR20, 0x118, URZ ;  /* 0x0000011814227890 */ /* 0x000fe2000fffe0ff */
[----:B------:R-:W-:Y:S01]  /*3870*/  UMOV UR31, 0x4100010 ;  /* 0x04100010001f7882 */ /* 0x000fe20000000000 */
[----:B------:R-:W-:Y:S01]  /*3880*/  UMOV UR28, 0x0 ;  /* 0x00000000001c7882 */ /* 0x000fe20000000000 */
[----:B----4-:R-:W-:Y:S02]  /*3890*/  UIADD3 UR4, UPT, UPT, UR6, 0x3f, URZ ;  /* 0x0000003f06047890 */ /* 0x010fe4000fffe0ff */
[----:B------:R-:W2:Y:S01]  /*38a0*/  LDS R2, [UR20+0x160] ;  /* 0x00016014ff027984 */ /* 0x000ea20008000800 */
[----:B------:R-:W3:Y:S01]  /*38b0*/  LDCU UR6, c[0x0][0x390] ;  /* 0x00007200ff0677ac */ /* 0x000ee20008000800 */
[----:B------:R-:W-:Y:S02]  /*38c0*/  USHF.R.S32.HI UR5, URZ, 0x1f, UR4 ;  /* 0x0000001fff057899 */ /* 0x000fe40008011404 */
[----:B------:R-:W-:Y:S02]  /*38d0*/  UPRMT UR34, URZ, 0x654, UR34 ;  /* 0x00000654ff227896 */ /* 0x000fe40008000022 */
[----:B------:R-:W-:-:S02]  /*38e0*/  ULEA.HI UR4, UR5, UR4, URZ, 0x6 ;  /* 0x0000000405047291 */ /* 0x000fc4000f8f30ff */
[----:B------:R-:W-:Y:S02]  /*38f0*/  UIADD3 UR5, UPT, UPT, UR20, 0x3400, URZ ;  /* 0x0000340014057890 */ /* 0x000fe4000fffe0ff */
[----:B------:R-:W-:Y:S02]  /*3900*/  USHF.R.S32.HI UR4, URZ, 0x6, UR4 ;  /* 0x00000006ff047899 */ /* 0x000fe40008011404 */
[----:B------:R-:W-:Y:S02]  /*3910*/  USHF.R.U32.HI UR5, URZ, 0x4, UR5 ;  /* 0x00000004ff057899 */ /* 0x000fe40008011605 */
[----:B------:R-:W-:Y:S02]  /*3920*/  UIMAD UR7, UR4, UR7, URZ ;  /* 0x00000007040772a4 */ /* 0x000fe4000f8e02ff */
[----:B------:R-:W-:Y:S02]  /*3930*/  UIADD3 UR4, UPT, UPT, UR20, 0x1d400, URZ ;  /* 0x0001d40014047890 */ /* 0x000fe4000fffe0ff */
[----:B------:R-:W-:-:S02]  /*3940*/  ULOP3.LUT UR5, UR5, 0x3fff, URZ, 0xc0, !UPT ;  /* 0x00003fff05057892 */ /* 0x000fc4000f8ec0ff */
[----:B------:R-:W-:Y:S02]  /*3950*/  USHF.R.U32.HI UR4, URZ, 0x4, UR4 ;  /* 0x00000004ff047899 */ /* 0x000fe40008011604 */
[----:B------:R-:W-:Y:S02]  /*3960*/  ULOP3.LUT UR22, UR5, 0x10000, URZ, 0xfc, !UPT ;  /* 0x0001000005167892 */ /* 0x000fe4000f8efcff */
[----:B------:R-:W-:Y:S02]  /*3970*/  ULOP3.LUT UR23, UR4, 0x3fff, URZ, 0xc0, !UPT ;  /* 0x00003fff04177892 */ /* 0x000fe4000f8ec0ff */
[----:B---3--:R-:W-:Y:S02]  /*3980*/  UIMAD UR4, UR7, UR6, URZ ;  /* 0x00000006070472a4 */ /* 0x008fe4000f8e02ff */
[----:B------:R-:W-:Y:S02]  /*3990*/  ULOP3.LUT UR23, UR23, 0x10000, URZ, 0xfc, !UPT ;  /* 0x0001000017177892 */ /* 0x000fe4000f8efcff */
[----:B------:R-:W-:-:S02]  /*39a0*/  UIADD3 UR35, UPT, UPT, UR4, -0x1, URZ ;  /* 0xffffffff04237890 */ /* 0x000fc4000fffe0ff */
[----:B------:R-:W-:Y:S01]  /*39b0*/  UISETP.GE.AND UP3, UPT, UR4, 0x1, UPT ;  /* 0x000000010400788c */ /* 0x000fe2000bf66270 */
[----:B------:R-:W-:Y:S01]  /*39c0*/  UMOV UR29, 0x4100010 ;  /* 0x04100010001d7882 */ /* 0x000fe20000000000 */
[----:B------:R-:W-:Y:S01]  /*39d0*/  UMOV UR26, 0x0 ;  /* 0x00000000001a7882 */ /* 0x000fe20000000000 */
[----:B------:R-:W-:Y:S01]  /*39e0*/  UMOV UR27, 0x4100010 ;  /* 0x04100010001b7882 */ /* 0x000fe20000000000 */
[C---:B--2---:R-:W-:Y:S01]  /*39f0*/  VIADD R5, R2.reuse, 0x40 ;  /* 0x0000004002057836 */ /* 0x044fe20000000000 */
[----:B------:R-:W-:-:S04]  /*3a00*/  LOP3.LUT R4, R2, 0xffff, RZ, 0xc0, !PT ;  /* 0x0000ffff02047812 */ /* 0x000fc800078ec0ff */
[----:B------:R-:W-:-:S05]  /*3a10*/  LOP3.LUT R5, R5, 0xffff, RZ, 0xc0, !PT ;  /* 0x0000ffff05057812 */ /* 0x000fca00078ec0ff */
[----:B------:R2:W-:Y:S02]  /*3a20*/  STL.64 [R1], R4 ;  /* 0x0000000401007387 */ /* 0x0005e40000100a00 */
.L_x_70:
[----:B--2---:R-:W-:-:S04]  /*3a30*/  SHF.L.U32 R4, R8, 0x1f, RZ ;  /* 0x0000001f08047819 */ /* 0x004fc800000006ff */
[----:B------:R-:W2:Y:S02]  /*3a40*/  SYNCS.PHASECHK.TRANS64.TRYWAIT P0, [UR20+0x110], R4 ;  /* 0x00011004ff0075a7 */ /* 0x000ea40008001114 */
[----:B--23--:R-:W-:Y:S05]  /*3a50*/  @!P0 BRA `(.L_x_64) ;  /* 0x0000004800408947 */ /* 0x00cfea0003800000 */
.L_x_157:
[----:B--2---:R-:W2:Y:S01]  /*3a60*/  LDS.128 R4, [UR20+0x150] ;  /* 0x00015014ff047984 */ /* 0x004ea20008000c00 */
[----:B------:R-:W-:Y:S01]  /*3a70*/  ULEA UR25, UR24, UR20, 0x3 ;  /* 0x0000001418197291 */ /* 0x000fe2000f8e18ff */
[----:B------:R-:W-:Y:S01]  /*3a80*/  SHF.L.U32 R0, R9, 0x1f, RZ ;  /* 0x0000001f09007819 */ /* 0x000fe200000006ff */
[----:B------:R-:W-:Y:S01]  /*3a90*/  @!PT LDS RZ, [RZ] ;  /* 0x00000000fffff984 */ /* 0x000fe20000000800 */
[----:B------:R-:W-:Y:S01]  /*3aa0*/  @!PT LDS RZ, [RZ] ;  /* 0x00000000fffff984 */ /* 0x000fe20000000800 */
[----:B------:R-:W-:Y:S01]  /*3ab0*/  @!PT LDS RZ, [RZ] ;  /* 0x00000000fffff984 */ /* 0x000fe20000000800 */
[----:B------:R-:W-:Y:S01]  /*3ac0*/  @!PT LDS RZ, [RZ] ;  /* 0x00000000fffff984 */ /* 0x000fe20000000800 */
[----:B------:R3:W-:Y:S06]  /*3ad0*/  MEMBAR.ALL.CTA ;  /* 0x0000000000007992 */ /* 0x0007ec0000008000 */
[----:B---3--:R-:W3:Y:S02]  /*3ae0*/  FENCE.VIEW.ASYNC.S ;  /* 0x00000000000073c6 */ /* 0x008ee40000000000 */
[----:B---3--:R-:W-:Y:S01]  /*3af0*/  SYNCS.ARRIVE.TRANS64.RED.A1T0 RZ, [UR34], RZ ;  /* 0x000000ffffff79a7 */ /* 0x008fe20008100422 */
[----:B------:R-:W3:Y:S01]  /*3b00*/  SYNCS.PHASECHK.TRANS64.TRYWAIT P0, [UR25+0x130], R0 ;  /* 0x00013000ff0075a7 */ /* 0x000ee20008001119 */
[----:B--2---:R-:W-:Y:S01]  /*3b10*/  LOP3.LUT P3, RZ, R6, 0x1, RZ, 0xc0, !PT ;  /* 0x0000000106ff7812 */ /* 0x004fe2000786c0ff */
[----:B---3--:R-:W-:-:S12]  /*3b20*/  @!P0 BRA `(.L_x_65) ;  /* 0x0000004800248947 */ /* 0x008fd80003800000 */
.L_x_159:
[----:B------:R-:W-:Y:S05]  /*3b30*/  BRA.U !UP3, `(.L_x_66) ;  /* 0x000000010bf87547 */ /* 0x000fea000b800000 */
[----:B--2---:R-:W-:Y:S01]  /*3b40*/  IMAD.U32 R0, RZ, RZ, UR24 ;  /* 0x00000018ff007e24 */ /* 0x004fe2000f8e00ff */
[----:B------:R-:W-:-:S04]  /*3b50*/  ULEA UR4, UR19, UR20, 0x3 ;  /* 0x0000001413047291 */ /* 0x000fc8000f8e18ff */
[----:B------:R-:W-:-:S05]  /*3b60*/  LEA R0, R0, R1, 0x2 ;  /* 0x0000000100007211 */ /* 0x000fca00078e10ff */
[----:B------:R2:W5:Y:S01]  /*3b70*/  LDL R4, [R0] ;  /* 0x0000000000047983 */ /* 0x0005620000100800 */
[----:B------:R-:W-:Y:S01]  /*3b80*/  UPLOP3.LUT UP2, UPT, UPT, UPT, UPT, 0x40, 0x4 ;  /* 0x000000000004789c */ /* 0x000fe20003f4e870 */
[----:B------:R-:W-:Y:S01]  /*3b90*/  UMOV UR17, UR35 ;  /* 0x0000002300117c82 */ /* 0x000fe20008000000 */
[----:B--2---:R-:W-:-:S04]  /*3ba0*/  SHF.L.U32 R0, R3, 0x1f, RZ ;  /* 0x0000001f03007819 */ /* 0x004fc800000006ff */
[----:B------:R2:W3:Y:S01]  /*3bb0*/  SYNCS.PHASECHK.TRANS64.TRYWAIT P2, [UR4], R0 ;  /* 0x00000000ff0075a7 */ /* 0x0004e20008041104 */
[----:B------:R-:W-:-:S05]  /*3bc0*/  UMOV UR4, UR19 ;  /* 0x0000001300047c82 */ /* 0x000fca0008000000 */
.L_x_69:
[----:B------:R-:W-:Y:S01]  /*3bd0*/  ULEA UR18, UR4, UR20, 0x3 ;  /* 0x0000001404127291 */ /* 0x000fe2000f8e18ff */
[----:B--234-:R-:W-:Y:S11]  /*3be0*/  @P2 BRA `(.L_x_67) ;  /* 0x00000000000c2947 */ /* 0x01cff60003800000 */
[----:B------:R-:W-:Y:S04]  /*3bf0*/  SHF.L.U32 R5, R3, 0x1f, RZ ;  /* 0x0000001f03057819 */ /* 0x000fe800000006ff */
[----:B------:R-:W3:Y:S02]  /*3c00*/  SYNCS.PHASECHK.TRANS64.TRYWAIT P0, [UR18], R5 ;  /* 0x00000005ff0075a7 */ /* 0x000ee40008001112 */
[----:B---3--:R-:W-:Y:S05]  /*3c10*/  @!P0 BRA `(.L_x_68) ;  /* 0x0000004800008947 */ /* 0x008fea0003800000 */
.L_x_67:
[----:B------:R-:W-:Y:S01]  /*3c20*/  UISETP.NE.AND UP0, UPT, UR17, URZ, UPT ;  /* 0x000000ff1100728c */ /* 0x000fe2000bf05270 */
[----:B------:R-:W-:Y:S01]  /*3c30*/  PLOP3.LUT P2, PT, PT, PT, PT, 0x80, 0x8 ;  /* 0x000000000008781c */ /* 0x000fe20003f4f070 */
[----:B------:R-:W-:Y:S01]  /*3c40*/  UIADD3 UR5, UPT, UPT, UR4, 0x1, URZ ;  /* 0x0000000104057890 */ /* 0x000fe2000fffe0ff */
[----:B------:R-:W-:Y:S11]  /*3c50*/  ELECT P1, URZ, PT ;  /* 0x0000000000ff782f */ /* 0x000ff60003820000 */
[----:B------:R-:W-:Y:S02]  /*3c60*/  @!UPT UIADD3 URZ, UPT, UPT, URZ, URZ, URZ ;  /* 0x000000fffffff290 */ /* 0x000fe4000fffe0ff */
[C---:B-----5:R-:W-:Y:S01]  /*3c70*/  @P1 R2UR.BROADCAST UR8, R4.reuse ;  /* 0x00000000040812ca */ /* 0x060fe200008e0000 */
[----:B------:R-:W-:Y:S01]  /*3c80*/  UISETP.NE.AND UP1, UPT, UR5, 0xd, UPT ;  /* 0x0000000d0500788c */ /* 0x000fe2000bf25270 */
[----:B------:R-:W-:Y:S01]  /*3c90*/  PLOP3.LUT P0, PT, PT, PT, UP0, 0x80, 0x8 ;  /* 0x000000000008781c */ /* 0x000fe20003f0f008 */
[----:B------:R-:W-:Y:S02]  /*3ca0*/  ULEA UR10, UR4, UR23, 0x9 ;  /* 0x00000017040a7291 */ /* 0x000fe4000f8e48ff */
[----:B------:R-:W-:Y:S02]  /*3cb0*/  USEL UR6, URZ, 0x1, UP1 ;  /* 0x00000001ff067887 */ /* 0x000fe40008800000 */
[----:B------:R-:W-:Y:S02]  /*3cc0*/  USEL UR19, UR5, URZ, UP1 ;  /* 0x000000ff05137287 */ /* 0x000fe40008800000 */
[----:B------:R-:W-:Y:S02]  /*3cd0*/  ULEA UR14, UR4, UR22, 0x9 ;  /* 0x00000016040e7291 */ /* 0x000fe4000f8e48ff */
[----:B------:R-:W-:Y:S01]  /*3ce0*/  @UP0 ULEA UR5, UR19, UR20, 0x3 ;  /* 0x0000001413050291 */ /* 0x000fe2000f8e18ff */
[----:B------:R-:W-:Y:S01]  /*3cf0*/  LOP3.LUT R3, R3, UR6, RZ, 0x3c, !PT ;  /* 0x0000000603037c12 */ /* 0x000fe2000f8e3cff */
[----:B------:R-:W-:Y:S02]  /*3d00*/  UIADD3 UR6, UPT, UPT, UR10, 0x2, URZ ;  /* 0x000000020a067890 */ /* 0x000fe4000fffe0ff */
[----:B------:R-:W-:Y:S01]  /*3d10*/  UIADD3 UR4, UPT, UPT, UR14, 0x2, URZ ;  /* 0x000000020e047890 */ /* 0x000fe2000fffe0ff */
[----:B--2---:R-:W-:Y:S01]  /*3d20*/  @P0 SHF.L.U32 R0, R3, 0x1f, RZ ;  /* 0x0000001f03000819 */ /* 0x004fe200000006ff */
[----:B------:R-:W-:Y:S01]  /*3d30*/  UIADD3 UR12, UPT, UPT, UR10, 0x4, URZ ;  /* 0x000000040a0c7890 */ /* 0x000fe2000fffe0ff */
[----:B------:R-:W-:Y:S02]  /*3d40*/  UMOV UR11, 0x40004040 ;  /* 0x40004040000b7882 */ /* 0x000fe40000000000 */
[----:B------:R4:W2:Y:S01]  /*3d50*/  @P0 SYNCS.PHASECHK.TRANS64.TRYWAIT P2, [UR5], R0 ;  /* 0x00000000ff0005a7 */ /* 0x0008a20008041105 */
[----:B------:R-:W-:Y:S11]  /*3d60*/  ELECT P0, URZ, PT ;  /* 0x0000000000ff782f */ /* 0x000ff60003800000 */
[----:B------:R-:W-:Y:S02]  /*3d70*/  @!UPT UIADD3 URZ, UPT, UPT, URZ, URZ, URZ ;  /* 0x000000fffffff290 */ /* 0x000fe4000fffe0ff */
[C---:B------:R-:W-:Y:S02]  /*3d80*/  @P0 R2UR.BROADCAST UR16, R4.reuse ;  /* 0x00000000041002ca */ /* 0x040fe400008e0000 */
[----:B------:R-:W-:Y:S01]  /*3d90*/  ELECT P0, URZ, PT ;  /* 0x0000000000ff782f */ /* 0x000fe20003800000 */
[----:B------:R-:W-:Y:S01]  /*3da0*/  UMOV UR15, 0x40004040 ;  /* 0x40004040000f7882 */ /* 0x000fe20000000000 */
[----:B------:R-:W-:Y:S01]  /*3db0*/  UMOV UR7, 0x40004040 ;  /* 0x4000404000077882 */ /* 0x000fe20000000000 */
[----:B------:R3:W-:Y:S01]  /*3dc0*/  UTCHMMA gdesc[UR14], gdesc[UR10], tmem[UR8], tmem[UR32], idesc[UR33], UP2 ;  /* 0x00ff200a0e0075ea */ /* 0x0007e20009000008 */
[----:B------:R-:W-:Y:S01]  /*3dd0*/  UPLOP3.LUT UP2, UPT, UPT, UPT, UPT, 0x80, 0x8 ;  /* 0x000000000008789c */ /* 0x000fe20003f4f070 */
[----:B------:R-:W-:Y:S01]  /*3de0*/  UMOV UR5, 0x40004040 ;  /* 0x4000404000057882 */ /* 0x000fe20000000000 */
[----:B------:R-:W-:Y:S01]  /*3df0*/  UMOV UR13, 0x40004040 ;  /* 0x40004040000d7882 */ /* 0x000fe20000000000 */
[----:B------:R-:W-:Y:S04]  /*3e00*/  UMOV UR9, 0x40004040 ;  /* 0x4000404000097882 */ /* 0x000fe80000000000 */
[----:B------:R1:W-:Y:S01]  /*3e10*/  UTCHMMA gdesc[UR4], gdesc[UR6], tmem[UR16], tmem[UR30], idesc[UR31], UPT ;  /* 0x00ff1e06040075ea */ /* 0x0003e2000b800010 */
[----:B---3--:R-:W-:Y:S01]  /*3e20*/  UIADD3 UR8, UPT, UPT, UR14, 0x4, URZ ;  /* 0x000000040e087890 */ /* 0x008fe2000fffe0ff */
[C---:B------:R-:W-:Y:S02]  /*3e30*/  @P0 R2UR.BROADCAST UR15, R4.reuse ;  /* 0x00000000040f02ca */ /* 0x040fe400008e0000 */
[----:B------:R-:W-:Y:S01]  /*3e40*/  ELECT P0, URZ, PT ;  /* 0x0000000000ff782f */ /* 0x000fe20003800000 */
[----:B------:R-:W-:Y:S02]  /*3e50*/  UIADD3 UR10, UPT, UPT, UR10, 0x6, URZ ;  /* 0x000000060a0a7890 */ /* 0x000fe4000fffe0ff */
[----:B-1----:R-:W-:Y:S10]  /*3e60*/  UIADD3 UR6, UPT, UPT, UR14, 0x6, URZ ;  /* 0x000000060e067890 */ /* 0x002ff4000fffe0ff */
[----:B------:R-:W-:Y:S01]  /*3e70*/  @P0 R2UR.BROADCAST UR14, R4 ;  /* 0x00000000040e02ca */ /* 0x000fe200008e0000 */
[----:B------:R-:W-:Y:S02]  /*3e80*/  UIADD3 UR5, UPT, UPT, UR18, 0x68, URZ ;  /* 0x0000006812057890 */ /* 0x000fe4000fffe0ff */
[----:B------:R-:W-:Y:S01]  /*3e90*/  UIADD3 UR4, UPT, UPT, UR17, 0x1, URZ ;  /* 0x0000000111047890 */ /* 0x000fe2000fffe0ff */
[----:B------:R1:W-:Y:S03]  /*3ea0*/  UTCHMMA gdesc[UR8], gdesc[UR12], tmem[UR15], tmem[UR28], idesc[UR29], UPT ;  /* 0x00ff1c0c080075ea */ /* 0x0003e6000b80000f */
[----:B------:R-:W-:Y:S03]  /*3eb0*/  UISETP.GT.U32.AND UP0, UPT, UR4, 0x1, UPT ;  /* 0x000000010400788c */ /* 0x000fe6000bf04070 */
[----:B------:R-:W-:Y:S03]  /*3ec0*/  UMOV UR4, UR19 ;  /* 0x0000001300047c82 */ /* 0x000fe60008000000 */
[----:B------:R4:W-:Y:S01]  /*3ed0*/  UTCHMMA gdesc[UR6], gdesc[UR10], tmem[UR14], tmem[UR26], idesc[UR27], UPT ;  /* 0x00ff1a0a060075ea */ /* 0x0009e2000b80000e */
[----:B------:R4:W-:Y:S01]  /*3ee0*/  UTCBAR.MULTICAST [UR5], URZ, UR21 ;  /* 0x000000ff050073e9 */ /* 0x0009e20008000815 */
[----:B-1----:R-:W-:Y:S07]  /*3ef0*/  UIADD3 UR8, UPT, UPT, UR17, -0x1, URZ ;  /* 0xffffffff11087890 */ /* 0x002fee000fffe0ff */
[----:B------:R-:W-:Y:S01]  /*3f00*/  UMOV UR17, UR8 ;  /* 0x0000000800117c82 */ /* 0x000fe20008000000 */
[----:B------:R-:W-:Y:S05]  /*3f10*/  BRA.U UP0, `(.L_x_69) ;  /* 0xfffffffd002c7547 */ /* 0x000fea000b83ffff */
.L_x_66:
[----:B------:R-:W-:Y:S01]  /*3f20*/  UIADD3 UR4, UPT, UPT, UR24, 0x1, URZ ;  /* 0x0000000118047890 */ /* 0x000fe2000fffe0ff */
[----:B------:R-:W-:Y:S01]  /*3f30*/  LOP3.LUT R8, R8, 0x1, RZ, 0x3c, !PT ;  /* 0x0000000108087812 */ /* 0x000fe200078e3cff */
[----:B----4-:R-:W-:Y:S02]  /*3f40*/  UIADD3 UR5, UPT, UPT, UR25, 0x120, URZ ;  /* 0x0000012019057890 */ /* 0x010fe4000fffe0ff */
[----:B------:R-:W-:-:S04]  /*3f50*/  UISETP.NE.AND UP0, UPT, UR4, 0x2, UPT ;  /* 0x000000020400788c */ /* 0x000fc8000bf05270 */
[----:B------:R-:W-:Y:S02]  /*3f60*/  USEL UR6, URZ, 0x1, UP0 ;  /* 0x00000001ff067887 */ /* 0x000fe40008000000 */
[----:B------:R-:W-:Y:S01]  /*3f70*/  USEL UR24, UR4, URZ, UP0 ;  /* 0x000000ff04187287 */ /* 0x000fe20008000000 */
[----:B------:R3:W-:Y:S03]  /*3f80*/  UTCBAR [UR5], URZ ;  /* 0x000000ff050073e9 */ /* 0x0007e600080000ff */
[----:B------:R-:W-:Y:S01]  /*3f90*/  LOP3.LUT R9, R9, UR6, RZ, 0x3c, !PT ;  /* 0x0000000609097c12 */ /* 0x000fe2000f8e3cff */
[----:B------:R-:W-:Y:S07]  /*3fa0*/  @P3 BRA `(.L_x_70) ;  /* 0xfffffff800a03947 */ /* 0x000fee000383ffff */
[----:B------:R-:W4:Y:S01]  /*3fb0*/  S2UR UR6, SR_CgaCtaId ;  /* 0x00000000000679c3 */ /* 0x000f220000008800 */
[----:B------:R-:W-:Y:S01]  /*3fc0*/  ELECT P0, URZ, PT ;  /* 0x0000000000ff782f */ /* 0x000fe20003800000 */
[----:B--2---:R-:W-:Y:S01]  /*3fd0*/  IMAD.MOV.U32 R0, RZ, RZ, 0x1 ;  /* 0x00000001ff007424 */ /* 0x004fe200078e00ff */
[----:B------:R-:W-:Y:S01]  /*3fe0*/  UIADD3 UR20, UPT, UPT, UR20, 0x130, URZ ;  /* 0x0000013014147890 */ /* 0x000fe2000fffe0ff */
[----:B------:R-:W-:Y:S01]  /*3ff0*/  SHF.L.U32 R3, R9, 0x1f, RZ ;  /* 0x0000001f09037819 */ /* 0x000fe200000006ff */
[----:B------:R-:W-:-:S03]  /*4000*/  UMOV UR4, 0x40 ;  /* 0x0000004000047882 */ /* 0x000fc60000000000 */
[----:B------:R-:W-:Y:S01]  /*4010*/  UVIRTCOUNT.DEALLOC.SMPOOL 0x80 ;  /* 0x000000800000784c */ /* 0x000fe20000000000 */
[----:B----4-:R-:W-:Y:S02]  /*4020*/  ULEA UR6, UR6, UR4, 0x18 ;  /* 0x0000000406067291 */ /* 0x010fe4000f8ec0ff */
[----:B------:R-:W-:-:S07]  /*4030*/  ULEA UR4, UR24, UR20, 0x3 ;  /* 0x0000001418047291 */ /* 0x000fce000f8e18ff */
[----:B------:R2:W-:Y:S02]  /*4040*/  @P0 STS.U8 [UR6+0x1c], R0 ;  /* 0x00001c00ff000988 */ /* 0x0005e40008000006 */
[----:B------:R-:W4:Y:S02]  /*4050*/  SYNCS.PHASECHK.TRANS64.TRYWAIT P0, [UR4], R3 ;  /* 0x00000003ff0075a7 */ /* 0x000f240008001104 */
[----:B--2-4-:R-:W-:Y:S05]  /*4060*/  @!P0 BRA `(.L_x_71) ;  /* 0x0000004400048947 */ /* 0x014fea0003800000 */
.L_x_162:
[----:B------:R-:W-:-:S04]  /*4070*/  UIADD3 UR4, UPT, UPT, UR24, 0x1, URZ ;  /* 0x0000000118047890 */ /* 0x000fc8000fffe0ff */
[----:B------:R-:W-:-:S04]  /*4080*/  UISETP.NE.AND UP0, UPT, UR4, 0x2, UPT ;  /* 0x000000020400788c */ /* 0x000fc8000bf05270 */
[----:B---3--:R-:W-:Y:S02]  /*4090*/  USEL UR5, URZ, 0x1, UP0 ;  /* 0x00000001ff057887 */ /* 0x008fe40008000000 */
[----:B------:R-:W-:-:S04]  /*40a0*/  USEL UR4, UR4, URZ, UP0 ;  /* 0x000000ff04047287 */ /* 0x000fc80008000000 */
[----:B------:R-:W-:Y:S01]  /*40b0*/  ULEA UR4, UR4, UR20, 0x3 ;  /* 0x0000001404047291 */ /* 0x000fe2000f8e18ff */
[----:B--2---:R-:W-:-:S04]  /*40c0*/  LOP3.LUT R3, R9, UR5, RZ, 0x3c, !PT ;  /* 0x0000000509037c12 */ /* 0x004fc8000f8e3cff */
[----:B------:R-:W-:-:S04]  /*40d0*/  SHF.L.U32 R3, R3, 0x1f, RZ ;  /* 0x0000001f03037819 */ /* 0x000fc800000006ff */
[----:B------:R-:W2:Y:S02]  /*40e0*/  SYNCS.PHASECHK.TRANS64.TRYWAIT P0, [UR4], R3 ;  /* 0x00000003ff0075a7 */ /* 0x000ea40008001104 */
[----:B--2---:R-:W-:Y:S05]  /*40f0*/  @!P0 BRA `(.L_x_72) ;  /* 0x0000004000f88947 */ /* 0x004fea0003800000 */
.L_x_164:
[----:B------:R-:W-:Y:S01]  /*4100*/  NOP ;  /* 0x0000000000007918 */ /* 0x000fe20000000000 */
[----:B--2---:R-:W2:Y:S01]  /*4110*/  LDS R0, [UR6+0x14] ;  /* 0x00001406ff007984 */ /* 0x004ea20008000800 */
[----:B------:R-:W-:Y:S01]  /*4120*/  LOP3.LUT R3, R2, 0xffff, RZ, 0xc0, !PT ;  /* 0x0000ffff02037812 */ /* 0x000fe200078ec0ff */
[----:B------:R-:W-:-:S03]  /*4130*/  IMAD.MOV.U32 R2, RZ, RZ, 0xffff ;  /* 0x0000ffffff027424 */ /* 0x000fc600078e00ff */
[----:B------:R-:W-:-:S04]  /*4140*/  SHF.R.U32.HI R3, RZ, 0x5, R3 ;  /* 0x00000005ff037819 */ /* 0x000fc80000011603 */
[----:B------:R-:W-:-:S04]  /*4150*/  SHF.L.U32 R2, R2, R3, RZ ;  /* 0x0000000302027219 */ /* 0x000fc800000006ff */
[----:B--2---:R-:W-:-:S04]  /*4160*/  LOP3.LUT R0, R0, R2, RZ, 0xc0, !PT ;  /* 0x0000000200007212 */ /* 0x004fc800078ec0ff */
[----:B------:R-:W-:Y:S01]  /*4170*/  ISETP.NE.AND P0, PT, R0, R2, PT ;  /* 0x000000020000720c */ /* 0x000fe20003f05270 */
[----:B------:R-:W-:-:S05]  /*4180*/  IMAD.MOV.U32 R0, RZ, RZ, 0x1 ;  /* 0x00000001ff007424 */ /* 0x000fca00078e00ff */
[----:B------:R-:W-:-:S07]  /*4190*/  SHF.L.U32 R0, R0, R3, RZ ;  /* 0x0000000300007219 */ /* 0x000fce00000006ff */
[----:B------:R-:W-:Y:S05]  /*41a0*/  @P0 BRA `(.L_x_73) ;  /* 0x00000000005c0947 */ /* 0x000fea0003800000 */
[----:B------:R-:W2:Y:S02]  /*41b0*/  LDS R3, [UR6+0x18] ;  /* 0x00001806ff037984 */ /* 0x000ea40008000800 */
[----:B--2---:R-:W-:-:S04]  /*41c0*/  LOP3.LUT R3, R3, R0, RZ, 0xc0, !PT ;  /* 0x0000000003037212 */ /* 0x004fc800078ec0ff */
[----:B------:R-:W-:-:S13]  /*41d0*/  ISETP.NE.AND P0, PT, R3, R0, PT ;  /* 0x000000000300720c */ /* 0x000fda0003f05270 */
[----:B------:R-:W-:Y:S05]  /*41e0*/  @P0 BRA `(.L_x_74) ;  /* 0x0000000000400947 */ /* 0x000fea0003800000 */
[----:B------:R-:W-:Y:S01]  /*41f0*/  R2UR UR4, R2 ;  /* 0x00000000020472ca */ /* 0x000fe200000e0000 */
[----:B------:R-:W2:Y:S01]  /*4200*/  S2R R3, SR_LANEID ;  /* 0x0000000000037919 */ /* 0x000ea20000000000 */
[----:B------:R-:W-:-:S04]  /*4210*/  LOP3.LUT R0, RZ, R0, RZ, 0x33, !PT ;  /* 0x00000000ff007212 */ /* 0x000fc800078e33ff */
[----:B------:R-:W3:Y:S07]  /*4220*/  REDUX UR7, R0 ;  /* 0x00000000000773c4 */ /* 0x000eee0000000000 */
[----:B------:R-:W-:-:S03]  /*4230*/  ULOP3.LUT UR5, URZ, UR4, URZ, 0x33, !UPT ;  /* 0x00000004ff057292 */ /* 0x000fc6000f8e33ff */
[----:B------:R-:W-:Y:S02]  /*4240*/  VOTEU.ANY UR4, UPT, PT ;  /* 0x0000000000047886 */ /* 0x000fe400038e0100 */
[----:B------:R-:W-:Y:S01]  /*4250*/  UFLO.U32 UR4, UR4 ;  /* 0x00000004000472bd */ /* 0x000fe200080e0000 */
[----:B------:R-:W-:-:S04]  /*4260*/  IMAD.U32 R2, RZ, RZ, UR5 ;  /* 0x00000005ff027e24 */ /* 0x000fc8000f8e00ff */
[----:B------:R-:W4:Y:S02]  /*4270*/  REDUX UR8, R2 ;  /* 0x00000000020873c4 */ /* 0x000f240000000000 */
[----:B------:R1:W-:Y:S01]  /*4280*/  UTCATOMSWS.AND URZ, UR5 ;  /* 0x0000000500ff79e3 */ /* 0x0003e20008000000 */
[----:B---3--:R-:W-:Y:S01]  /*4290*/  IMAD.U32 R0, RZ, RZ, UR7 ;  /* 0x00000007ff007e24 */ /* 0x008fe2000f8e00ff */
[----:B--2---:R-:W-:Y:S01]  /*42a0*/  ISETP.EQ.U32.AND P0, PT, R3, UR4, PT ;  /* 0x0000000403007c0c */ /* 0x004fe2000bf02070 */
[----:B----4-:R-:W-:-:S12]  /*42b0*/  IMAD.U32 R2, RZ, RZ, UR8 ;  /* 0x00000008ff027e24 */ /* 0x010fd8000f8e00ff */
[----:B------:R2:W-:Y:S04]  /*42c0*/  @P0 ATOMS.AND RZ, [UR6+0x14], R2 ;  /* 0x00001402ffff098c */ /* 0x0005e8000a800006 */
[----:B------:R2:W-:Y:S01]  /*42d0*/  @P0 ATOMS.AND RZ, [UR6+0x18], R0 ;  /* 0x00001800ffff098c */ /* 0x0005e2000a800006 */
[----:B-1----:R-:W-:Y:S05]  /*42e0*/  BRA `(.L_x_75) ;  /* 0x0000000000147947 */ /* 0x002fea0003800000 */
.L_x_74:
[----:B------:R-:W-:Y:S02]  /*42f0*/  MOV R2, 0x4310 ;  /* 0x0000431000027802 */ /* 0x000fe40000000f00 */
[----:B-1---5:R-:W-:Y:S05]  /*4300*/  CALL.REL.NOINC `($__internal_0_$__cuda_sm10x_tcgen05_guardrail_trap_col_being_dealloced_not_returned_by_alloc) ;  /* 0x0000004400707944 */ /* 0x022fea0003c00000 */
[----:B------:R-:W-:Y:S05]  /*4310*/  BRA `(.L_x_75) ;  /* 0x0000000000087947 */ /* 0x000fea0003800000 */
.L_x_73:
[----:B------:R-:W-:Y:S02]  /*4320*/  MOV R2, 0x4340 ;  /* 0x0000434000027802 */ /* 0x000fe40000000f00 */
[----:B-1---5:R-:W-:Y:S05]  /*4330*/  CALL.REL.NOINC `($__internal_2_$__cuda_sm10x_tcgen05_guardrail_trap_unallocated_columns_being_dealloced) ;  /* 0x00000044007c7944 */ /* 0x022fea0003c00000 */
.L_x_75:
[----:B------:R-:W-:Y:S01]  /*4340*/  NOP ;  /* 0x0000000000007918 */ /* 0x000fe20000000000 */
[----:B------:R-:W-:Y:S05]  /*4350*/  EXIT ;  /* 0x000000000000794d */ /* 0x000fea0003800000 */
.L_x_59:
[----:B------:R-:W-:-:S09]  /*4360*/  UISETP.NE.OR UP0, UPT, UR18, 0x3, !UP3 ;  /* 0x000000031200788c */ /* 0x000fd2000df05670 */
[----:B------:R-:W-:Y:S05]  /*4370*/  BRA.U UP0, `(.L_x_76) ;  /* 0x0000001100487547 */ /* 0x000fea000b800000 */
[----:B------:R-:W2:Y:S01]  /*4380*/  LDCU.64 UR4, c[0x0][0x888] ;  /* 0x00011100ff0477ac */ /* 0x000ea20008000a00 */
[----:B------:R-:W3:Y:S01]  /*4390*/  S2UR UR6, SR_CgaCtaId ;  /* 0x00000000000679c3 */ /* 0x000ee20000008800 */
[----:B------:R-:W-:Y:S01]  /*43a0*/  HFMA2 R9, -RZ, RZ, 0, 5.9604644775390625e-08 ;  /* 0x00000001ff097431 */ /* 0x000fe200000001ff */
[----:B------:R-:W-:Y:S01]  /*43b0*/  MOV R8, RZ ;  /* 0x000000ff00087202 */ /* 0x000fe20000000f00 */
[----:B------:R-:W4:Y:S01]  /*43c0*/  LDCU UR36, c[0x0][0x370] ;  /* 0x00006e00ff2477ac */ /* 0x000f220008000800 */
[----:B------:R-:W-:Y:S01]  /*43d0*/  HFMA2 R3, -RZ, RZ, 0, 0.00048828125 ;  /* 0x00001000ff037431 */ /* 0x000fe200000001ff */
[----:B------:R-:W1:Y:S03]  /*43e0*/  LDCU.128 UR32, c[0x0][0xb10] ;  /* 0x00016200ff2077ac */ /* 0x000e660008000c00 */
[----:B------:R-:W4:Y:S01]  /*43f0*/  LDC.64 R10, c[0x0][0x348] ;  /* 0x0000d200ff0a7b82 */ /* 0x000f220000000a00 */
[----:B------:R-:W1:Y:S01]  /*4400*/  LDCU UR27, c[0x0][0x374] ;  /* 0x00006e80ff1b77ac */ /* 0x000e620008000800 */
[----:B------:R-:W4:Y:S01]  /*4410*/  LDCU.64 UR28, c[0x0][0x890] ;  /* 0x00011200ff1c77ac */ /* 0x000f220008000a00 */
[----:B------:R-:W4:Y:S01]  /*4420*/  LDCU UR18, c[0x0][0xb0c] ;  /* 0x00016180ff1277ac */ /* 0x000f220008000800 */
[----:B--2---:R-:W-:Y:S01]  /*4430*/  UISETP.NE.U32.AND UP0, UPT, UR4, URZ, UPT ;  /* 0x000000ff0400728c */ /* 0x004fe2000bf05070 */
[----:B------:R-:W2:Y:S01]  /*4440*/  LDCU UR46, c[0x0][0xb20] ;  /* 0x00016400ff2e77ac */ /* 0x000ea20008000800 */
[----:B------:R-:W2:Y:S01]  /*4450*/  LDCU UR4, c[0x0][0xb30] ;  /* 0x00016600ff0477ac */ /* 0x000ea20008000800 */
[----:B------:R-:W2:Y:S01]  /*4460*/  LDCU.128 UR40, c[0x0][0x980] ;  /* 0x00013000ff2877ac */ /* 0x000ea20008000c00 */
[----:B------:R-:W-:Y:S01]  /*4470*/  UMOV UR24, 0x400 ;  /* 0x0000040000187882 */ /* 0x000fe20000000000 */
[----:B-1----:R-:W-:-:S02]  /*4480*/  UIMAD.WIDE.U32 UR8, UR27, UR35, URZ ;  /* 0x000000231b0872a5 */ /* 0x002fc4000f8e00ff */
[----:B---3--:R-:W-:Y:S02]  /*4490*/  ULEA UR24, UR6, UR24, 0x18 ;  /* 0x0000001806187291 */ /* 0x008fe4000f8ec0ff */
[----:B----4-:R-:W-:Y:S02]  /*44a0*/  UIMAD.WIDE.U32 UR6, UR36, UR32, URZ ;  /* 0x00000020240672a5 */ /* 0x010fe4000f8e00ff */
[----:B------:R-:W-:Y:S02]  /*44b0*/  UISETP.NE.AND.EX UP5, UPT, UR5, URZ, UPT, UP0 ;  /* 0x000000ff0500728c */ /* 0x000fe4000bfa5300 */
[----:B------:R-:W-:Y:S02]  /*44c0*/  UISETP.NE.U32.AND UP6, UPT, UR28, URZ, UPT ;  /* 0x000000ff1c00728c */ /* 0x000fe4000bfc5070 */
[----:B------:R-:W-:Y:S02]  /*44d0*/  UIADD3 UR37, UPT, UPT, UR24, 0x118, URZ ;  /* 0x0000011818257890 */ /* 0x000fe4000fffe0ff */
[----:B------:R-:W-:-:S02]  /*44e0*/  UISETP.NE.AND UP0, UPT, UR39, 0x1, UPT ;  /* 0x000000012700788c */ /* 0x000fc4000bf05270 */
[----:B------:R-:W-:Y:S01]  /*44f0*/  UISETP.NE.AND UP0, UPT, UR18, 0x1, UPT ;  /* 0x000000011200788c */ /* 0x000fe2000bf05270 */
[----:B------:R-:W-:Y:S01]  /*4500*/  UMOV UR6, UR7 ;  /* 0x0000000700067c82 */ /* 0x000fe20008000000 */
[----:B------:R-:W-:Y:S01]  /*4510*/  UMOV UR38, UR9 ;  /* 0x0000000900267c82 */ /* 0x000fe20008000000 */
[----:B------:R-:W-:Y:S02]  /*4520*/  USEL UR45, URZ, 0x1, UP4 ;  /* 0x00000001ff2d7887 */ /* 0x000fe4000a000000 */
[----:B------:R-:W-:Y:S02]  /*4530*/  UISETP.GE.AND UP2, UPT, UR39, 0x1, UPT ;  /* 0x000000012700788c */ /* 0x000fe4000bf46270 */
[----:B------:R-:W-:Y:S01]  /*4540*/  UISETP.NE.AND UP0, UPT, UR34, 0x1, UPT ;  /* 0x000000012200788c */ /* 0x000fe2000bf05270 */
[----:B------:R-:W-:Y:S01]  /*4550*/  UMOV UR25, URZ ;  /* 0x000000ff00197c82 */ /* 0x000fe20008000000 */
[----:B------:R-:W-:Y:S01]  /*4560*/  UPLOP3.LUT UP4, UPT, UPT, UPT, UPT, 0x40, 0x4 ;  /* 0x000000000004789c */ /* 0x000fe20003f8e870 */
[----:B------:R-:W1:Y:S01]  /*4570*/  LDCU.64 UR16, c[0x0][0xb28] ;  /* 0x00016500ff1077ac */ /* 0x000e620008000a00 */
[----:B------:R-:W3:Y:S01]  /*4580*/  LDCU.64 UR30, c[0x0][0x990] ;  /* 0x00013200ff1e77ac */ /* 0x000ee20008000a00 */
[----:B------:R-:W-:-:S02]  /*4590*/  UISETP.NE.AND.EX UP6, UPT, UR29, URZ, UPT, UP6 ;  /* 0x000000ff1d00728c */ /* 0x000fc4000bfc5360 */
[----:B------:R-:W-:Y:S02]  /*45a0*/  UPRMT UR37, URZ, 0x654, UR37 ;  /* 0x00000654ff257896 */ /* 0x000fe40008000025 */
[----:B------:R-:W-:Y:S02]  /*45b0*/  USHF.R.U32.HI UR44, URZ, UR33, UR6 ;  /* 0x00000021ff2c7299 */ /* 0x000fe40008011606 */
[----:B--2---:R-:W-:Y:S02]  /*45c0*/  USHF.R.U32.HI UR38, URZ, UR46, UR38 ;  /* 0x0000002eff267299 */ /* 0x004fe40008011626 */
[----:B------:R-:W-:Y:S02]  /*45d0*/  UISETP.NE.AND UP3, UPT, UR4, 0x1, UPT ;  /* 0x000000010400788c */ /* 0x000fe4000bf65270 */
[----:B------:R-:W-:Y:S02]  /*45e0*/  UISETP.NE.AND UP2, UPT, UR40, 0x1, UPT ;  /* 0x000000012800788c */ /* 0x000fe4000bf45270 */
[----:B------:R-:W-:-:S11]  /*45f0*/  UISETP.NE.AND UP0, UPT, UR43, 0x1, UPT ;  /* 0x000000012b00788c */ /* 0x000fd6000bf05270 */
.L_x_85:
[----:B------:R-:W-:Y:S04]  /*4600*/  SHF.L.U32 R2, R8, 0x1f, RZ ;  /* 0x0000001f08027819 */ /* 0x000fe800000006ff */
[----:B--2---:R-:W2:Y:S02]  /*4610*/  SYNCS.PHASECHK.TRANS64.TRYWAIT P0, [UR24+0x110], R2 ;  /* 0x00011002ff0075a7 */ /* 0x004ea40008001118 */
[----:B--2---:R-:W-:Y:S05]  /*4620*/  @!P0 BRA `(.L_x_77) ;  /* 0x0000003c00c48947 */ /* 0x004fea0003800000 */
.L_x_166:
[----:B------:R-:W4:Y:S01]  /*4630*/  LDS.128 R4, [UR24+0x150] ;  /* 0x00015018ff047984 */ /* 0x000f220008000c00 */
[----:B------:R-:W-:Y:S01]  /*4640*/  UISETP.GE.AND UP0, UPT, UR39, 0x1, UPT ;  /* 0x000000012700788c */ /* 0x000fe2000bf06270 */
[----:B------:R-:W-:Y:S01]  /*4650*/  @!PT LDS RZ, [RZ] ;  /* 0x00000000fffff984 */ /* 0x000fe20000000800 */
[----:B------:R-:W-:Y:S01]  /*4660*/  @!PT LDS RZ, [RZ] ;  /* 0x00000000fffff984 */ /* 0x000fe20000000800 */
[----:B------:R-:W-:Y:S01]  /*4670*/  @!PT LDS RZ, [RZ] ;  /* 0x00000000fffff984 */ /* 0x000fe20000000800 */
[----:B------:R-:W-:Y:S01]  /*4680*/  @!PT LDS RZ, [RZ] ;  /* 0x00000000fffff984 */ /* 0x000fe20000000800 */
[----:B------:R1:W-:Y:S06]  /*4690*/  MEMBAR.ALL.CTA ;  /* 0x0000000000007992 */ /* 0x0003ec0000008000 */
[----:B-1----:R-:W1:Y:S02]  /*46a0*/  FENCE.VIEW.ASYNC.S ;  /* 0x00000000000073c6 */ /* 0x002e640000000000 */
[----:B-1----:R-:W-:Y:S01]  /*46b0*/  SYNCS.ARRIVE.TRANS64.RED.A1T0 RZ, [UR37], RZ ;  /* 0x000000ffffff79a7 */ /* 0x002fe20008100425 */
[----:B----4-:R-:W-:Y:S11]  /*46c0*/  LOP3.LUT P0, RZ, R6, 0x1, RZ, 0xc0, !PT ;  /* 0x0000000106ff7812 */ /* 0x010ff6000780c0ff */
[----:B------:R-:W-:Y:S02]  /*46d0*/  @!UPT UIADD3 URZ, UPT, UPT, URZ, URZ, URZ ;  /* 0x000000fffffff290 */ /* 0x000fe4000fffe0ff */
[----:B------:R-:W-:Y:S01]  /*46e0*/  VOTEU.ANY UP2, P0 ;  /* 0x0000000000ff7886 */ /* 0x000fe20000040100 */
[----:B------:R-:W-:Y:S11]  /*46f0*/  PLOP3.LUT P0, PT, PT, PT, UP2, 0x80, 0x8 ;  /* 0x000000000008781c */ /* 0x000ff60003f0f028 */
[----:B------:R-:W-:Y:S02]  /*4700*/  @!UPT UIADD3 URZ, UPT, UPT, URZ, URZ, URZ ;  /* 0x000000fffffff290 */ /* 0x000fe4000fffe0ff */
[----:B--2---:R-:W-:Y:S02]  /*4710*/  @P0 MOV R2, R4 ;  /* 0x0000000400020202 */ /* 0x004fe40000000f00 */
[----:B------:R-:W-:Y:S02]  /*4720*/  @P0 LOP3.LUT R0, R5, 0xffff, RZ, 0xc0, !PT ;  /* 0x0000ffff05000812 */ /* 0x000fe400078ec0ff */
[----:B------:R-:W-:Y:S02]  /*4730*/  @P0 R2UR UR5, R2 ;  /* 0x00000000020502ca */ /* 0x000fe400000e0000 */
[----:B------:R-:W-:Y:S11]  /*4740*/  @P0 R2UR UR4, R0 ;  /* 0x00000000000402ca */ /* 0x000ff600000e0000 */
[----:B------:R-:W-:Y:S02]  /*4750*/  @UP2 UMOV UR15, UR5 ;  /* 0x00000005000f2c82 */ /* 0x000fe40008000000 */
[----:B------:R-:W-:Y:S01]  /*4760*/  @UP2 UMOV UR14, UR4 ;  /* 0x00000004000e2c82 */ /* 0x000fe20008000000 */
[----:B------:R-:W-:Y:S05]  /*4770*/  BRA.U !UP0, `(.L_x_78) ;  /* 0x0000000108c07547 */ /* 0x000fea000b800000 */
[----:B------:R-:W-:Y:S02]  /*4780*/  UIMAD.WIDE.U32 UR8, UR14, UR35, URZ ;  /* 0x000000230e0872a5 */ /* 0x000fe4000f8e00ff */
[----:B------:R-:W-:Y:S02]  /*4790*/  UP2UR UR19, UPR, URZ, 0x4 ;  /* 0x00000004ff137883 */ /* 0x000fe40008000000 */
[----:B------:R-:W-:Y:S02]  /*47a0*/  UISETP.NE.AND UP2, UPT, UR34, 0x1, UPT ;  /* 0x000000012200788c */ /* 0x000fe4000bf45270 */
[----:B------:R-:W-:Y:S02]  /*47b0*/  UIMAD.WIDE.U32 UR10, UR15, UR32, URZ ;  /* 0x000000200f0a72a5 */ /* 0x000fe4000f8e00ff */
[----:B------:R-:W-:Y:S02]  /*47c0*/  USEL UR4, UR27, UR38, !UP2 ;  /* 0x000000261b047287 */ /* 0x000fe4000d000000 */
[----:B------:R-:W-:Y:S02]  /*47d0*/  UISETP.NE.AND UP0, UPT, UR18, 0x1, UPT ;  /* 0x000000011200788c */ /* 0x000fe4000bf05270 */
[----:B------:R-:W-:Y:S02]  /*47e0*/  UP2UR UR22, UPR, URZ, 0x2 ;  /* 0x00000002ff167883 */ /* 0x000fe40008000000 */
[----:B------:R-:W-:Y:S02]  /*47f0*/  UISETP.NE.AND UP1, UPT, UR39, 0x1, UPT ;  /* 0x000000012700788c */ /* 0x000fe4000bf25270 */
[----:B------:R-:W-:Y:S02]  /*4800*/  UIMAD.WIDE.U32 UR12, UR4, UR16, URZ ;  /* 0x00000010040c72a5 */ /* 0x000fe4000f8e00ff */
[----:B------:R-:W-:Y:S01]  /*4810*/  USEL UR7, UR36, UR44, !UP0 ;  /* 0x0000002c24077287 */ /* 0x000fe2000c000000 */
[----:B------:R-:W-:Y:S02]  /*4820*/  UMOV UR5, UR9 ;  /* 0x0000000900057c82 */ /* 0x000fe40008000000 */
[----:B------:R-:W-:Y:S02]  /*4830*/  USHF.R.U32.HI UR6, URZ, UR46, UR5 ;  /* 0x0000002eff067299 */ /* 0x000fe40008011605 */
[----:B------:R-:W-:Y:S02]  /*4840*/  UIMAD.WIDE.U32 UR20, UR7, UR16, URZ ;  /* 0x00000010071472a5 */ /* 0x000fe4000f8e00ff */
[----:B------:R-:W-:Y:S02]  /*4850*/  USEL UR6, UR14, UR6, !UP2 ;  /* 0x000000060e067287 */ /* 0x000fe4000d000000 */
[----:B------:R-:W-:Y:S01]  /*4860*/  UISETP.NE.AND UP2, UPT, UR19, URZ, UPT ;  /* 0x000000ff1300728c */ /* 0x000fe2000bf45270 */
[----:B------:R-:W-:Y:S01]  /*4870*/  UMOV UR5, UR11 ;  /* 0x0000000b00057c82 */ /* 0x000fe20008000000 */
[----:B------:R-:W-:Y:S02]  /*4880*/  UIMAD.WIDE.U32 UR10, UR6, UR16, URZ ;  /* 0x00000010060a72a5 */ /* 0x000fe4000f8e00ff */
[----:B------:R-:W-:Y:S03]  /*4890*/  USHF.R.U32.HI UR8, URZ, UR33, UR5 ;  /* 0x00000021ff087299 */ /* 0x000fe60008011605 */
[----:B------:R-:W-:Y:S02]  /*48a0*/  UMOV UR5, UR13 ;  /* 0x0000000d00057c82 */ /* 0x000fe40008000000 */
[----:B------:R-:W-:Y:S03]  /*48b0*/  @UP1 USHF.R.U32.HI UR4, URZ, UR17, UR5 ;  /* 0x00000011ff041299 */ /* 0x000fe60008011605 */
[----:B------:R-:W-:Y:S01]  /*48c0*/  UMOV UR5, UR21 ;  /* 0x0000001500057c82 */ /* 0x000fe20008000000 */
[----:B------:R-:W-:Y:S02]  /*48d0*/  UIMAD UR4, UR39, UR4, URZ ;  /* 0x00000004270472a4 */ /* 0x000fe4000f8e02ff */
[----:B------:R-:W-:Y:S02]  /*48e0*/  @UP1 USHF.R.U32.HI UR7, URZ, UR17, UR5 ;  /* 0x00000011ff071299 */ /* 0x000fe40008011605 */
[----:B------:R-:W-:Y:S02]  /*48f0*/  USEL UR5, UR15, UR8, !UP0 ;  /* 0x000000080f057287 */ /* 0x000fe4000c000000 */
[----:B------:R-:W-:Y:S02]  /*4900*/  UIMAD UR8, UR39, UR7, URZ ;  /* 0x00000007270872a4 */ /* 0x000fe4000f8e02ff */
[----:B------:R-:W-:Y:S03]  /*4910*/  UISETP.GE.AND UP0, UPT, UR6, UR4, UPT ;  /* 0x000000040600728c */ /* 0x000fe6000bf06270 */
[----:B------:R-:W-:Y:S01]  /*4920*/  UMOV UR4, UR11 ;  /* 0x0000000b00047c82 */ /* 0x000fe20008000000 */
[----:B------:R-:W-:Y:S02]  /*4930*/  UISETP.GE.OR UP0, UPT, UR5, UR8, UP0 ;  /* 0x000000080500728c */ /* 0x000fe40008706670 */
[----:B------:R-:W-:Y:S02]  /*4940*/  USHF.R.U32.HI UR4, URZ, UR17, UR4 ;  /* 0x00000011ff047299 */ /* 0x000fe40008011604 */
[----:B------:R-:W-:Y:S02]  /*4950*/  UIMAD.WIDE.U32 UR8, UR5, UR16, URZ ;  /* 0x00000010050872a5 */ /* 0x000fe4000f8e00ff */
[----:B------:R-:W-:Y:S04]  /*4960*/  USEL UR10, UR6, UR4, !UP1 ;  /* 0x00000004060a7287 */ /* 0x000fe8000c800000 */
[----:B------:R-:W-:Y:S01]  /*4970*/  UIADD3 UR11, UPT, UPT, -UR10, URZ, URZ ;  /* 0x000000ff0a0b7290 */ /* 0x000fe2000fffe1ff */
[----:B------:R-:W-:Y:S02]  /*4980*/  @!UP0 UMOV UR4, UR9 ;  /* 0x0000000900048c82 */ /* 0x000fe40008000000 */
[----:B------:R-:W-:Y:S02]  /*4990*/  @!UP0 USHF.R.U32.HI UR4, URZ, UR17, UR4 ;  /* 0x00000011ff048299 */ /* 0x000fe40008011604 */
[----:B------:R-:W-:Y:S02]  /*49a0*/  UIMAD UR8, UR39, UR11, UR6 ;  /* 0x0000000b270872a4 */ /* 0x000fe4000f8e0206 */
[----:B------:R-:W-:Y:S02]  /*49b0*/  @!UP0 USEL UR4, UR5, UR4, !UP1 ;  /* 0x0000000405048287 */ /* 0x000fe4000c800000 */
[----:B------:R-:W-:Y:S02]  /*49c0*/  UISETP.NE.AND UP1, UPT, UR22, URZ, UPT ;  /* 0x000000ff1600728c */ /* 0x000fe4000bf25270 */
[----:B------:R-:W-:Y:S02]  /*49d0*/  @!UP0 UIMAD UR8, UR7, UR8, UR4 ;  /* 0x00000008070882a4 */ /* 0x000fe4000f8e0204 */
[----:B------:R-:W-:Y:S02]  /*49e0*/  @!UP0 UIADD3 UR9, UPT, UPT, UR10, -UR4, URZ ;  /* 0x800000040a098290 */ /* 0x000fe4000fffe0ff */
[----:B------:R-:W-:Y:S02]  /*49f0*/  UIADD3 UR4, UPT, UPT, -UR5, URZ, URZ ;  /* 0x000000ff05047290 */ /* 0x000fe4000fffe1ff */
[----:B------:R-:W-:Y:S02]  /*4a00*/  UIADD3 UR7, UPT, UPT, -UR6, URZ, URZ ;  /* 0x000000ff06077290 */ /* 0x000fe4000fffe1ff */
[----:B------:R-:W-:Y:S02]  /*4a10*/  @!UP0 UIMAD UR6, UR9, UR39, UR5 ;  /* 0x00000027090682a4 */ /* 0x000fe4000f8e0205 */
[----:B------:R-:W-:Y:S02]  /*4a20*/  UIMAD UR15, UR18, UR4, UR15 ;  /* 0x00000004120f72a4 */ /* 0x000fe4000f8e020f */
[----:B------:R-:W-:Y:S01]  /*4a30*/  UIMAD UR4, UR34, UR7, UR14 ;  /* 0x00000007220472a4 */ /* 0x000fe2000f8e020e */
[----:B------:R-:W-:Y:S02]  /*4a40*/  @!UP0 UMOV UR5, UR8 ;  /* 0x0000000800058c82 */ /* 0x000fe40008000000 */
[----:B------:R-:W-:Y:S02]  /*4a50*/  UIMAD UR15, UR5, UR18, UR15 ;  /* 0x00000012050f72a4 */ /* 0x000fe4000f8e020f */
[----:B------:R-:W-:Y:S11]  /*4a60*/  UIMAD UR14, UR6, UR34, UR4 ;  /* 0x00000022060e72a4 */ /* 0x000ff6000f8e0204 */
[----:B------:R-:W-:Y:S01]  /*4a70*/  @!UPT UIADD3 URZ, UPT, UPT, URZ, URZ, URZ ;  /* 0x000000fffffff290 */ /* 0x000fe2000fffe0ff */
.L_x_78:
[----:B------:R-:W1:Y:S01]  /*4a80*/  @!UP3 LDCU.128 UR20, c[0x0][0xb10] ;  /* 0x00016200ff14b7ac */ /* 0x000e620008000c00 */
[----:B------:R-:W-:Y:S04]  /*4a90*/  ISETP.NE.U32.AND P1, PT, RZ, UR28, PT ;  /* 0x0000001cff007c0c */ /* 0x000fe8000bf25070 */
[----:B------:R-:W-:Y:S01]  /*4aa0*/  ISETP.NE.AND.EX P1, PT, RZ, UR29, PT, P1 ;  /* 0x0000001dff007c0c */ /* 0x000fe2000bf25310 */
[----:B------:R-:W2:Y:S01]  /*4ab0*/  @!UP3 LDCU UR5, c[0x0][0xb0c] ;  /* 0x00016180ff05b7ac */ /* 0x000ea20008000800 */
[----:B------:R-:W-:Y:S02]  /*4ac0*/  USHF.L.U32 UR10, UR26, 0x6, URZ ;  /* 0x000000061a0a7899 */ /* 0x000fe400080006ff */
[----:B-1----:R-:W-:Y:S07]  /*4ad0*/  UIMAD.WIDE.U32 UR6, UR15, UR20, URZ ;  /* 0x000000140f0672a5 */ /* 0x002fee000f8e00ff */
[----:B------:R-:W-:Y:S01]  /*4ae0*/  @!UP3 UMOV UR4, UR7 ;  /* 0x000000070004bc82 */ /* 0x000fe20008000000 */
[----:B--2---:R-:W-:Y:S02]  /*4af0*/  @!UP3 UISETP.NE.AND UP0, UPT, UR5, 0x1, UPT ;  /* 0x000000010500b88c */ /* 0x004fe4000bf05270 */
[----:B------:R-:W-:Y:S02]  /*4b00*/  @!UP3 USHF.R.U32.HI UR4, URZ, UR21, UR4 ;  /* 0x00000015ff04b299 */ /* 0x000fe40008011604 */
[----:B------:R-:W-:Y:S02]  /*4b10*/  UIMAD.WIDE.U32 UR6, UR14, UR23, URZ ;  /* 0x000000170e0672a5 */ /* 0x000fe4000f8e00ff */
[----:B------:R-:W-:Y:S02]  /*4b20*/  @!UP3 USEL UR8, UR15, UR4, !UP0 ;  /* 0x000000040f08b287 */ /* 0x000fe4000c000000 */
[----:B------:R-:W-:Y:S03]  /*4b30*/  @!UP3 UISETP.NE.AND UP0, UPT, UR22, 0x1, UPT ;  /* 0x000000011600b88c */ /* 0x000fe6000bf05270 */
[----:B------:R-:W-:Y:S02]  /*4b40*/  @!UP3 UMOV UR6, UR7 ;  /* 0x000000070006bc82 */ /* 0x000fe40008000000 */
[----:B------:R-:W1:Y:S02]  /*4b50*/  @!UP3 LDCU UR4, c[0x0][0xb20] ;  /* 0x00016400ff04b7ac */ /* 0x000e640008000800 */
[----:B-1----:R-:W-:Y:S04]  /*4b60*/  @!UP3 USHF.R.U32.HI UR6, URZ, UR4, UR6 ;  /* 0x00000004ff06b299 */ /* 0x002fe80008011606 */
[----:B------:R-:W-:Y:S04]  /*4b70*/  @!UP3 USEL UR6, UR14, UR6, !UP0 ;  /* 0x000000060e06b287 */ /* 0x000fe8000c000000 */
[----:B------:R-:W-:Y:S02]  /*4b80*/  @!UP3 UIADD3 UR4, UPT, UPT, -UR8, UR6, URZ ;  /* 0x000000060804b290 */ /* 0x000fe4000fffe1ff */
[----:B------:R-:W-:Y:S02]  /*4b90*/  @!UP3 UIADD3 UR6, UPT, UPT, UR8, -UR6, URZ ;  /* 0x800000060806b290 */ /* 0x000fe4000fffe0ff */
[----:B------:R-:W-:Y:S02]  /*4ba0*/  @!UP3 UIMAD UR15, UR4, UR5, UR15 ;  /* 0x00000005040fb2a4 */ /* 0x000fe4000f8e020f */
[----:B------:R-:W-:Y:S01]  /*4bb0*/  @!UP3 UIMAD UR14, UR6, UR22, UR14 ;  /* 0x00000016060eb2a4 */ /* 0x000fe2000f8e020e */
[----:B------:R-:W-:Y:S11]  /*4bc0*/  BRA.U UP4, `(.L_x_79) ;  /* 0x0000000104107547 */ /* 0x000ff6000b800000 */
[----:B------:R-:W-:Y:S04]  /*4bd0*/  MOV R2, UR45 ;  /* 0x0000002d00027c02 */ /* 0x000fe80008000f00 */
[----:B------:R-:W-:Y:S04]  /*4be0*/  SHF.L.U32 R2, R2, 0x1f, RZ ;  /* 0x0000001f02027819 */ /* 0x000fe800000006ff */
[----:B------:R-:W1:Y:S02]  /*4bf0*/  SYNCS.PHASECHK.TRANS64.TRYWAIT P2, [UR24+0x108], R2 ;  /* 0x00010802ff0075a7 */ /* 0x000e640008041118 */
[----:B-1----:R-:W-:Y:S05]  /*4c00*/  @!P2 BRA `(.L_x_80) ;  /* 0x000000380064a947 */ /* 0x002fea0003800000 */
.L_x_79:
[----:B------:R-:W-:Y:S05]  /*4c10*/  BRA.U !UP6, `(.L_x_81) ;  /* 0x000000010e387547 */ /* 0x000fea000b800000 */
[----:B------:R-:W-:Y:S01]  /*4c20*/  UPLOP3.LUT UP1, UPT, UPT, UPT, UP5, 0x80, 0x8 ;  /* 0x000000000008789c */ /* 0x000fe20003f2f050 */
[----:B-1----:R-:W-:Y:S01]  /*4c30*/  HFMA2 R0, -RZ, RZ, 0, 5.9604644775390625e-08 ;  /* 0x00000001ff007431 */ /* 0x002fe200000001ff */
[----:B------:R-:W1:Y:S01]  /*4c40*/  LDCU.64 UR8, c[0x0][0x358] ;  /* 0x00006b00ff0877ac */ /* 0x000e620008000a00 */
[----:B------:R-:W-:Y:S03]  /*4c50*/  IMAD.MOV.U32 R48, RZ, RZ, 0x1 ;  /* 0x00000001ff307424 */ /* 0x000fe600078e00ff */
[----:B------:R-:W-:Y:S05]  /*4c60*/  PLOP3.LUT P2, PT, PT, PT, UP1, 0x80, 0x8 ;  /* 0x000000000008781c */ /* 0x000fea0003f4f018 */
[----:B------:R-:W2:Y:S01]  /*4c70*/  @UP1 LDCU.64 UR4, c[0x0][0x888] ;  /* 0x00011100ff0417ac */ /* 0x000ea20008000a00 */
[----:B------:R-:W-:Y:S07]  /*4c80*/  @UP1 UIMAD UR6, UR52, UR28, URZ ;  /* 0x0000001c340612a4 */ /* 0x000fee000f8e02ff */
[----:B------:R-:W-:Y:S01]  /*4c90*/  @!P2 PRMT R48, R0, 0x7610, R48 ;  /* 0x000076100030a816 */ /* 0x000fe20000000030 */
[----:B--2---:R-:W-:Y:S06]  /*4ca0*/  @UP1 UIMAD.WIDE UR4, UR6, 0x4, UR4 ;  /* 0x00000004060418a5 */ /* 0x004fec000f8e0204 */
[----:B-----5:R-:W-:Y:S01]  /*4cb0*/  IMAD.U32 R26, RZ, RZ, UR4 ;  /* 0x00000004ff1a7e24 */ /* 0x020fe2000f8e00ff */
[----:B------:R-:W-:Y:S04]  /*4cc0*/  MOV R27, UR5 ;  /* 0x00000005001b7c02 */ /* 0x000fe80008000f00 */
[----:B------:R-:W2:Y:S01]  /*4cd0*/  @!UP1 LDCU UR4, c[0x0][0x880] ;  /* 0x00011000ff0497ac */ /* 0x000ea20008000800 */
[----:B-1----:R4:W5:Y:S02]  /*4ce0*/  @P2 LDG.E R26, desc[UR8][R26.64] ;  /* 0x000000081a1a2981 */ /* 0x002964000c1e1900 */
[----:B--2-4-:R-:W-:Y:S07]  /*4cf0*/  @!P2 IMAD.U32 R26, RZ, RZ, UR4 ;  /* 0x00000004ff1aae24 */ /* 0x014fee000f8e00ff */
.L_x_81:
[----:B-----5:R-:W-:Y:S01]  /*4d00*/  @!P1 FSETP.EQ.AND P3, PT, R26, RZ, PT ;  /* 0x000000ff1a00920b */ /* 0x020fe20003f62000 */
[----:B------:R-:W-:Y:S01]  /*4d10*/  @!UPT UIADD3 URZ, UPT, UPT, URZ, URZ, URZ ;  /* 0x000000fffffff290 */ /* 0x000fe2000fffe0ff */
[----:B------:R-:W-:Y:S11]  /*4d20*/  @!P1 BRA `(.L_x_82) ;  /* 0x0000000000149947 */ /* 0x000ff60003800000 */
[----:B------:R-:W-:Y:S02]  /*4d30*/  LOP3.LUT P1, RZ, R48, 0xff, RZ, 0xc0, !PT ;  /* 0x000000ff30ff7812 */ /* 0x000fe4000782c0ff */
[----:B------:R-:W-:Y:S04]  /*4d40*/  PLOP3.LUT P3, PT, PT, PT, UP1, 0x80, 0x8 ;  /* 0x000000000008781c */ /* 0x000fe80003f6f018 */
[----:B------:R-:W-:Y:S07]  /*4d50*/  PLOP3.LUT P3, PT, P3, PT, PT, 0x8, 0x80 ;  /* 0x000000000080781c */ /* 0x000fee0001f6e170 */
[----:B------:R-:W-:Y:S11]  /*4d60*/  @P1 FSETP.EQ.AND P3, PT, R26, RZ, PT ;  /* 0x000000ff1a00120b */ /* 0x000ff60003f62000 */
[----:B------:R-:W-:Y:S02]  /*4d70*/  @!UPT UIADD3 URZ, UPT, UPT, URZ, URZ, URZ ;  /* 0x000000fffffff290 */ /* 0x000fe4000fffe0ff */
.L_x_82:
[----:B------:R-:W-:Y:S01]  /*4d80*/  ULEA UR4, UR25, UR24, 0x3 ;  /* 0x0000001819047291 */ /* 0x000fe2000f8e18ff */
[----:B-1----:R-:W-:Y:S01]  /*4d90*/  SHF.L.U32 R2, R9, 0x1f, RZ ;  /* 0x0000001f09027819 */ /* 0x002fe200000006ff */
[----:B------:R-:W-:Y:S02]  /*4da0*/  USHF.L.U32 UR11, UR51, 0x6, URZ ;  /* 0x00000006330b7899 */ /* 0x000fe400080006ff */
[----:B------:R-:W-:Y:S02]  /*4db0*/  UISETP.NE.AND UP0, UPT, UR40, 0x1, UPT ;  /* 0x000000012800788c */ /* 0x000fe4000bf05270 */
[----:B------:R-:W-:Y:S01]  /*4dc0*/  UIMAD.WIDE.U32 UR6, UR11, UR41, URZ ;  /* 0x000000290b0672a5 */ /* 0x000fe2000f8e00ff */
[----:B------:R-:W-:Y:S02]  /*4dd0*/  ELECT P2, URZ, PT ;  /* 0x0000000000ff782f */ /* 0x000fe40003840000 */
[----:B------:R-:W1:Y:S02]  /*4de0*/  SYNCS.PHASECHK.TRANS64.TRYWAIT P1, [UR4+0xe8], R2 ;  /* 0x0000e802ff0075a7 */ /* 0x000e640008021104 */
[----:B------:R-:W-:Y:S02]  /*4df0*/  PLOP3.LUT P2, PT, P3, P2, PT, 0xf2, 0x2f ;  /* 0x00000000002f781c */ /* 0x000fe40001f45e72 */
[----:B------:R-:W-:Y:S02]  /*4e00*/  UMOV UR5, UR7 ;  /* 0x0000000700057c82 */ /* 0x000fe40008000000 */
[----:B------:R-:W-:Y:S04]  /*4e10*/  USHF.R.U32.HI UR5, URZ, UR42, UR5 ;  /* 0x0000002aff057299 */ /* 0x000fe80008011605 */
[----:B------:R-:W-:Y:S02]  /*4e20*/  USEL UR12, UR11, UR5, !UP0 ;  /* 0x000000050b0c7287 */ /* 0x000fe4000c000000 */
[----:B------:R-:W-:Y:S02]  /*4e30*/  UISETP.NE.AND UP0, UPT, UR43, 0x1, UPT ;  /* 0x000000012b00788c */ /* 0x000fe4000bf05270 */
[----:B---3--:R-:W-:Y:S07]  /*4e40*/  UIMAD.WIDE.U32 UR6, UR12, UR30, URZ ;  /* 0x0000001e0c0672a5 */ /* 0x008fee000f8e00ff */
[----:B------:R-:W-:Y:S02]  /*4e50*/  UMOV UR5, UR7 ;  /* 0x0000000700057c82 */ /* 0x000fe40008000000 */
[----:B------:R-:W-:Y:S04]  /*4e60*/  USHF.R.U32.HI UR5, URZ, UR31, UR5 ;  /* 0x0000001fff057299 */ /* 0x000fe80008011605 */
[----:B------:R-:W-:Y:S02]  /*4e70*/  USEL UR13, UR12, UR5, !UP0 ;  /* 0x000000050c0d7287 */ /* 0x000fe4000c000000 */
[----:B------:R-:W-:Y:S02]  /*4e80*/  UIADD3 UR5, UPT, UPT, -UR12, URZ, URZ ;  /* 0x000000ff0c057290 */ /* 0x000fe4000fffe1ff */
[----:B------:R-:W-:Y:S02]  /*4e90*/  UIADD3 UR6, UPT, UPT, -UR13, URZ, URZ ;  /* 0x000000ff0d067290 */ /* 0x000fe4000fffe1ff */
[----:B------:R-:W-:Y:S02]  /*4ea0*/  UIMAD UR11, UR40, UR5, UR11 ;  /* 0x00000005280b72a4 */ /* 0x000fe4000f8e020b */
[----:B------:R-:W-:Y:S01]  /*4eb0*/  UIMAD UR12, UR43, UR6, UR12 ;  /* 0x000000062b0c72a4 */ /* 0x000fe2000f8e020c */
[----:B-1----:R-:W-:Y:S11]  /*4ec0*/  @!P1 BRA `(.L_x_83) ;  /* 0x0000003400cc9947 */ /* 0x002ff60003800000 */
.L_x_169:
[----:B------:R-:W2:Y:S01]  /*4ed0*/  S2UR UR23, SR_CgaCtaId ;  /* 0x00000000001779c3 */ /* 0x000ea20000008800 */
[----:B------:R-:W-:Y:S01]  /*4ee0*/  VOTEU.ALL UP0, P2 ;  /* 0x0000000000ff7886 */ /* 0x000fe20001000000 */
[----:B-1----:R-:W-:Y:S01]  /*4ef0*/  @!P2 IADD3 R2, P1, PT, R10, 0x580, RZ ;  /* 0x000005800a02a810 */ /* 0x002fe20007f3e0ff */
[----:B------:R-:W-:Y:S01]  /*4f00*/  UIADD3 UR9, UPT, UPT, UR4, 0xd0, URZ ;  /* 0x000000d004097890 */ /* 0x000fe2000fffe0ff */
[----:B------:R-:W-:Y:S02]  /*4f10*/  @P0 SHF.R.U32.HI R4, RZ, 0x10, R5 ;  /* 0x00000010ff040819 */ /* 0x000fe40000011605 */
[----:B------:R-:W-:Y:S01]  /*4f20*/  @!UP0 ULEA UR5, UR25, UR24, 0xc ;  /* 0x0000001819058291 */ /* 0x000fe2000f8e60ff */
[----:B------:R-:W-:Y:S01]  /*4f30*/  @!P2 IMAD.X R0, RZ, RZ, R11, P1 ;  /* 0x000000ffff00a224 */ /* 0x000fe200008e060b */
[----:B------:R-:W-:Y:S01]  /*4f40*/  @!P2 R2UR UR7, R2 ;  /* 0x000000000207a2ca */ /* 0x000fe200000e0000 */
[----:B------:R-:W-:Y:S01]  /*4f50*/  @!UP0 UPRMT UR6, URZ, 0x40, URZ ;  /* 0x00000040ff068896 */ /* 0x000fe200080000ff */
[----:B------:R-:W-:Y:S01]  /*4f60*/  @P0 R2UR UR52, R4 ;  /* 0x00000000043402ca */ /* 0x000fe200000e0000 */
[----:B------:R-:W-:Y:S02]  /*4f70*/  @!UP0 UIADD3 UR8, UPT, UPT, UR5, 0x200, URZ ;  /* 0x0000020005088890 */ /* 0x000fe4000fffe0ff */
[----:B------:R-:W-:Y:S01]  /*4f80*/  @!P2 R2UR UR5, R0 ;  /* 0x000000000005a2ca */ /* 0x000fe200000e0000 */
[----:B------:R-:W-:Y:S01]  /*4f90*/  @!UP0 UPRMT UR19, UR6, 0x5410, URZ ;  /* 0x0000541006138896 */ /* 0x000fe200080000ff */
[----:B------:R-:W-:Y:S01]  /*4fa0*/  @!P2 IMAD.MOV.U32 R0, RZ, RZ, 0x1000 ;  /* 0x00001000ff00a424 */ /* 0x000fe200078e00ff */
[----:B------:R-:W-:Y:S04]  /*4fb0*/  UIADD3 UR6, UPT, UPT, UR25, 0x1, URZ ;  /* 0x0000000119067890 */ /* 0x000fe8000fffe0ff */
[----:B------:R-:W-:Y:S01]  /*4fc0*/  UISETP.NE.AND UP0, UPT, UR6, 0x3, UPT ;  /* 0x000000030600788c */ /* 0x000fe2000bf05270 */
[----:B------:R-:W-:Y:S03]  /*4fd0*/  IMAD.U32 R12, RZ, RZ, UR7 ;  /* 0x00000007ff0c7e24 */ /* 0x000fe6000f8e00ff */
[----:B------:R-:W-:Y:S02]  /*4fe0*/  USEL UR6, UR6, URZ, UP0 ;  /* 0x000000ff06067287 */ /* 0x000fe40008000000 */
[----:B------:R-:W-:Y:S01]  /*4ff0*/  IMAD.U32 R13, RZ, RZ, UR5 ;  /* 0x00000005ff0d7e24 */ /* 0x000fe2000f8e00ff */
[----:B------:R-:W-:Y:S01]  /*5000*/  @!P2 R2UR UR20, R12 ;  /* 0x000000000c14a2ca */ /* 0x000fe200000e0000 */
[----:B------:R-:W-:Y:S02]  /*5010*/  USEL UR22, URZ, 0x1, UP0 ;  /* 0x00000001ff167887 */ /* 0x000fe40008000000 */
[----:B------:R-:W-:Y:S01]  /*5020*/  VOTEU.ALL UP0, P2 ;  /* 0x0000000000ff7886 */ /* 0x000fe20001000000 */
[----:B------:R-:W-:Y:S01]  /*5030*/  @!P2 R2UR UR21, R13 ;  /* 0x000000000d15a2ca */ /* 0x000fe200000e0000 */
[----:B--2---:R-:W-:Y:S02]  /*5040*/  UPRMT UR7, UR23, 0x654, UR9 ;  /* 0x0000065417077896 */ /* 0x004fe40008000009 */
[----:B------:R-:W-:Y:S01]  /*5050*/  ULEA UR5, UR6, UR24, 0x3 ;  /* 0x0000001806057291 */ /* 0x000fe2000f8e18ff */
[----:B------:R-:W-:Y:S04]  /*5060*/  LOP3.LUT R9, R9, UR22, RZ, 0x3c, !PT ;  /* 0x0000001609097c12 */ /* 0x000fe8000f8e3cff */
[----:B------:R-:W-:Y:S05]  /*5070*/  SHF.L.U32 R2, R9, 0x1f, RZ ;  /* 0x0000001f09027819 */ /* 0x000fea00000006ff */
[----:B------:R1:W-:Y:S01]  /*5080*/  @!UP0 UTMALDG.4D.IM2COL [UR8], [UR20], UR19 ;  /* 0x00000008140083b4 */ /* 0x0003e20008058013 */
[----:B------:R1:W-:Y:S01]  /*5090*/  @!P2 SYNCS.ARRIVE.TRANS64.RED.A0TR RZ, [UR4+0xd0], R0 ;  /* 0x0000d000ffffa9a7 */ /* 0x0003e20008300404 */
[----:B------:R-:W-:Y:S01]  /*50a0*/  SYNCS.ARRIVE.TRANS64.RED.A1T0 RZ, [UR7], RZ ;  /* 0x000000ffffff79a7 */ /* 0x000fe20008100407 */
[----:B------:R-:W2:Y:S02]  /*50b0*/  SYNCS.PHASECHK.TRANS64.TRYWAIT P1, [UR5+0xe8], R2 ;  /* 0x0000e802ff0075a7 */ /* 0x000ea40008021105 */
[----:B-12---:R-:W-:Y:S05]  /*50c0*/  @!P1 BRA `(.L_x_84) ;  /* 0x0000003400649947 */ /* 0x006fea0003800000 */
.L_x_171:
[----:B------:R-:W2:Y:S01]  /*50d0*/  S2UR UR23, SR_CgaCtaId ;  /* 0x00000000001779c3 */ /* 0x000ea20000008800 */
[----:B------:R-:W-:Y:S01]  /*50e0*/  UIADD3 UR9, UPT, UPT, UR5, 0xd0, URZ ;  /* 0x000000d005097890 */ /* 0x000fe2000fffe0ff */
[----:B-1----:R-:W-:Y:S01]  /*50f0*/  @!P2 IADD3 R2, P0, PT, R10, 0x580, RZ ;  /* 0x000005800a02a810 */ /* 0x002fe20007f1e0ff */
[----:B------:R-:W-:Y:S01]  /*5100*/  UPLOP3.LUT UP4, UPT, UPT, UPT, UPT, 0x80, 0x8 ;  /* 0x000000000008789c */ /* 0x000fe20003f8f070 */
[----:B------:R-:W-:Y:S01]  /*5110*/  R2UR UR22, R54 ;  /* 0x00000000361672ca */ /* 0x000fe200000e0000 */
[----:B------:R-:W-:Y:S01]  /*5120*/  VOTEU.ALL UP0, P2 ;  /* 0x0000000000ff7886 */ /* 0x000fe20001000000 */
[----:B------:R-:W-:Y:S01]  /*5130*/  R2UR UR21, R55 ;  /* 0x00000000371572ca */ /* 0x000fe200000e0000 */
[----:B------:R-:W-:Y:S01]  /*5140*/  @!P2 IMAD.X R0, RZ, RZ, R11, P0 ;  /* 0x000000ffff00a224 */ /* 0x000fe200000e060b */
[----:B------:R-:W-:Y:S02]  /*5150*/  LOP3.LUT R8, R8, 0x1, RZ, 0x3c, !PT ;  /* 0x0000000108087812 */ /* 0x000fe400078e3cff */
[----:B------:R-:W-:Y:S02]  /*5160*/  @!UP0 UPRMT UR7, URZ, 0x40, URZ ;  /* 0x00000040ff078896 */ /* 0x000fe400080000ff */
[----:B------:R-:W-:Y:S02]  /*5170*/  @!UP0 ULEA UR4, UR6, UR24, 0xc ;  /* 0x0000001806048291 */ /* 0x000fe4000f8e60ff */
[----:B------:R-:W-:Y:S02]  /*5180*/  UIADD3 UR6, UPT, UPT, UR6, 0x1, URZ ;  /* 0x0000000106067890 */ /* 0x000fe4000fffe0ff */
[----:B------:R-:W-:Y:S02]  /*5190*/  @!UP0 UIADD3 UR10, UPT, UPT, UR10, 0x20, URZ ;  /* 0x000000200a0a8890 */ /* 0x000fe4000fffe0ff */
[----:B------:R-:W-:Y:S01]  /*51a0*/  @!UP0 UIADD3 UR8, UPT, UPT, UR4, 0x200, URZ ;  /* 0x0000020004088890 */ /* 0x000fe2000fffe0ff */
[----:B------:R-:W-:Y:S01]  /*51b0*/  @!P2 R2UR UR4, R0 ;  /* 0x000000000004a2ca */ /* 0x000fe200000e0000 */
[----:B------:R-:W-:Y:S02]  /*51c0*/  @!UP0 UPRMT UR19, UR7, 0x5410, URZ ;  /* 0x0000541007138896 */ /* 0x000fe400080000ff */
[----:B------:R-:W-:Y:S02]  /*51d0*/  UISETP.NE.AND UP0, UPT, UR6, 0x3, UPT ;  /* 0x000000030600788c */ /* 0x000fe4000bf05270 */
[----:B------:R-:W-:Y:S02]  /*51e0*/  UIADD3 UR26, UPT, UPT, UR14, UR22, URZ ;  /* 0x000000160e1a7290 */ /* 0x000fe4000fffe0ff */
[----:B------:R-:W-:Y:S01]  /*51f0*/  USEL UR25, UR6, URZ, UP0 ;  /* 0x000000ff06197287 */ /* 0x000fe20008000000 */
[----:B------:R-:W-:Y:S01]  /*5200*/  @!P2 R2UR UR6, R2 ;  /* 0x000000000206a2ca */ /* 0x000fe200000e0000 */
[----:B------:R-:W-:Y:S02]  /*5210*/  USEL UR20, URZ, 0x1, UP0 ;  /* 0x00000001ff147887 */ /* 0x000fe40008000000 */
[----:B------:R-:W-:Y:S01]  /*5220*/  VOTEU.ALL UP0, P2 ;  /* 0x0000000000ff7886 */ /* 0x000fe20001000000 */
[----:B------:R-:W-:Y:S01]  /*5230*/  UIADD3 UR51, UPT, UPT, UR15, UR21, URZ ;  /* 0x000000150f337290 */ /* 0x000fe2000fffe0ff */
[----:B------:R-:W-:Y:S01]  /*5240*/  IMAD.U32 R5, RZ, RZ, UR4 ;  /* 0x00000004ff057e24 */ /* 0x000fe2000f8e00ff */
[----:B--2---:R-:W-:Y:S01]  /*5250*/  UPRMT UR4, UR23, 0x654, UR9 ;  /* 0x0000065417047896 */ /* 0x004fe20008000009 */
[----:B------:R-:W-:Y:S03]  /*5260*/  LOP3.LUT R9, R9, UR20, RZ, 0x3c, !PT ;  /* 0x0000001409097c12 */ /* 0x000fe6000f8e3cff */
[----:B------:R-:W-:Y:S03]  /*5270*/  @!P2 R2UR UR7, R5 ;  /* 0x000000000507a2ca */ /* 0x000fe600000e0000 */
[----:B------:R-:W-:Y:S05]  /*5280*/  IMAD.U32 R4, RZ, RZ, UR6 ;  /* 0x00000006ff047e24 */ /* 0x000fea000f8e00ff */
[----:B------:R-:W-:Y:S11]  /*5290*/  @!P2 R2UR UR6, R4 ;  /* 0x000000000406a2ca */ /* 0x000ff600000e0000 */
[----:B------:R-:W-:Y:S02]  /*52a0*/  @!UPT UIADD3 URZ, UPT, UPT, URZ, URZ, URZ ;  /* 0x000000fffffff290 */ /* 0x000fe4000fffe0ff */
[----:B------:R2:W-:Y:S01]  /*52b0*/  @!UP0 UTMALDG.4D.IM2COL [UR8], [UR6], UR19 ;  /* 0x00000008060083b4 */ /* 0x0005e20008058013 */
[----:B------:R2:W-:Y:S01]  /*52c0*/  @!P2 SYNCS.ARRIVE.TRANS64.RED.A0TR RZ, [UR5+0xd0], R3 ;  /* 0x0000d003ffffa9a7 */ /* 0x0005e20008300405 */
[----:B------:R-:W-:Y:S01]  /*52d0*/  SYNCS.ARRIVE.TRANS64.RED.A1T0 RZ, [UR4], RZ ;  /* 0x000000ffffff79a7 */ /* 0x000fe20008100404 */
[----:B------:R-:W-:Y:S05]  /*52e0*/  BRA.U UP2, `(.L_x_85) ;  /* 0xfffffff102c47547 */ /* 0x000fea000b83ffff */
[----:B------:R-:W-:Y:S01]  /*52f0*/  UIADD3 UR24, UPT, UPT, UR24, 0xe8, URZ ;  /* 0x000000e818187890 */ /* 0x000fe2000fffe0ff */
[----:B------:R-:W-:-:S03]  /*5300*/  SHF.L.U32 R2, R9, 0x1f, RZ ;  /* 0x0000001f09027819 */ /* 0x000fc600000006ff */
[----:B------:R-:W-:-:S09]  /*5310*/  ULEA UR4, UR25, UR24, 0x3 ;  /* 0x0000001819047291 */ /* 0x000fd2000f8e18ff */
[----:B------:R-:W1:Y:S02]  /*5320*/  SYNCS.PHASECHK.TRANS64.TRYWAIT P0, [UR4], R2 ;  /* 0x00000002ff0075a7 */ /* 0x000e640008001104 */
[----:B-1----:R-:W-:Y:S05]  /*5330*/  @!P0 BRA `(.L_x_86) ;  /* 0x0000003000e08947 */ /* 0x002fea0003800000 */
.L_x_173:
[----:B------:R-:W-:-:S04]  /*5340*/  UIADD3 UR4, UPT, UPT, UR25, 0x1, URZ ;  /* 0x0000000119047890 */ /* 0x000fc8000fffe0ff */
[----:B------:R-:W-:-:S04]  /*5350*/  UISETP.NE.AND UP0, UPT, UR4, 0x3, UPT ;  /* 0x000000030400788c */ /* 0x000fc8000bf05270 */
[----:B--2---:R-:W-:Y:S02]  /*5360*/  USEL UR6, URZ, 0x1, UP0 ;  /* 0x00000001ff067887 */ /* 0x004fe40008000000 */
[----:B------:R-:W-:-:S04]  /*5370*/  USEL UR4, UR4, URZ, UP0 ;  /* 0x000000ff04047287 */ /* 0x000fc80008000000 */
[----:B------:R-:W-:Y:S01]  /*5380*/  ULEA UR5, UR4, UR24, 0x3 ;  /* 0x0000001804057291 */ /* 0x000fe2000f8e18ff */
[----:B------:R-:W-:-:S04]  /*5390*/  LOP3.LUT R9, R9, UR6, RZ, 0x3c, !PT ;  /* 0x0000000609097c12 */ /* 0x000fc8000f8e3cff */
[----:B-1----:R-:W-:-:S04]  /*53a0*/  SHF.L.U32 R2, R9, 0x1f, RZ ;  /* 0x0000001f09027819 */ /* 0x002fc800000006ff */
[----:B------:R-:W1:Y:S02]  /*53b0*/  SYNCS.PHASECHK.TRANS64.TRYWAIT P0, [UR5], R2 ;  /* 0x00000002ff0075a7 */ /* 0x000e640008001105 */
[----:B-1----:R-:W-:Y:S05]  /*53c0*/  @!P0 BRA `(.L_x_87) ;  /* 0x0000003000d48947 */ /* 0x002fea0003800000 */
.L_x_175:
[----:B------:R-:W-:-:S04]  /*53d0*/  UIADD3 UR4, UPT, UPT, UR4, 0x1, URZ ;  /* 0x0000000104047890 */ /* 0x000fc8000fffe0ff */
[----:B------:R-:W-:-:S04]  /*53e0*/  UISETP.NE.AND UP0, UPT, UR4, 0x3, UPT ;  /* 0x000000030400788c */ /* 0x000fc8000bf05270 */
[----:B------:R-:W-:Y:S02]  /*53f0*/  USEL UR5, URZ, 0x1, UP0 ;  /* 0x00000001ff057887 */ /* 0x000fe40008000000 */
[----:B------:R-:W-:-:S04]  /*5400*/  USEL UR4, UR4, URZ, UP0 ;  /* 0x000000ff04047287 */ /* 0x000fc80008000000 */
[----:B------:R-:W-:Y:S01]  /*5410*/  ULEA UR4, UR4, UR24, 0x3 ;  /* 0x0000001804047291 */ /* 0x000fe2000f8e18ff */
[----:B-1----:R-:W-:-:S04]  /*5420*/  LOP3.LUT R2, R9, UR5, RZ, 0x3c, !PT ;  /* 0x0000000509027c12 */ /* 0x002fc8000f8e3cff */
[----:B------:R-:W-:Y:S01]  /*5430*/  SHF.L.U32 R2, R2, 0x1f, RZ ;  /* 0x0000001f02027819 */ /* 0x000fe200000006ff */
[----:B------:R-:W-:-:S07]  /*5440*/  IMAD.U32 R0, RZ, RZ, UR4 ;  /* 0x00000004ff007e24 */ /* 0x000fce000f8e00ff */
.L_x_88:
[----:B-1----:R1:W2:Y:S02]  /*5450*/  SYNCS.PHASECHK.TRANS64.TRYWAIT P0, [R0+URZ], R2 ;  /* 0x00000002000075a7 */ /* 0x0022a400080011ff */
[----:B--2---:R-:W-:Y:S05]  /*5460*/  @!P0 NANOSLEEP.SYNCS 0x989680 ;  /* 0x009896800000895d */ /* 0x004fea0003900000 */
[----:B------:R-:W2:Y:S02]  /*5470*/  @!P0 SYNCS.PHASECHK.TRANS64 P0, [R0+URZ], R2 ;  /* 0x00000002000085a7 */ /* 0x000ea400080010ff */
[----:B--2---:R-:W-:Y:S05]  /*5480*/  @P0 EXIT ;  /* 0x000000000000094d */ /* 0x004fea0003800000 */
[----:B------:R-:W-:Y:S05]  /*5490*/  BRA `(.L_x_88) ;  /* 0xfffffffc00ec7947 */ /* 0x000fea000383ffff */
.L_x_76:
[----:B------:R-:W-:-:S06]  /*54a0*/  UISETP.GE.AND UP0, UPT, UR18, 0x4, UPT ;  /* 0x000000041200788c */ /* 0x000fcc000bf06270 */
[----:B------:R-:W-:-:S13]  /*54b0*/  PLOP3.LUT P0, PT, PT, PT, UP0, 0x80, 0x8 ;  /* 0x000000000008781c */ /* 0x000fda0003f0f008 */
[----:B-1----:R-:W-:Y:S05]  /*54c0*/  @!P0 EXIT ;  /* 0x000000000000894d */ /* 0x002fea0003800000 */
[----:B------:R-:W1:Y:S08]  /*54d0*/  S2UR UR4, SR_CgaCtaId ;  /* 0x00000000000479c3 */ /* 0x000e700000008800 */
[----:B------:R-:W-:Y:S01]  /*54e0*/  BAR.SYNC.DEFER_BLOCKING 0x6, 0xa0 ;  /* 0x0182800000007b1d */ /* 0x000fe20000010000 */
[C---:B------:R-:W-:Y:S01]  /*54f0*/  IMAD.SHL.U32 R6, R47.reuse, 0x20, RZ ;  /* 0x000000202f067824 */ /* 0x040fe200078e00ff */
[----:B------:R-:W-:Y:S01]  /*5500*/  SHF.R.U32.HI R3, RZ, 0x1, R47 ;  /* 0x00000001ff037819 */ /* 0x000fe2000001162f */
[C---:B------:R-:W-:Y:S01]  /*5510*/  IMAD.SHL.U32 R46, R47.reuse, 0x10, RZ ;  /* 0x000000102f2e7824 */ /* 0x040fe200078e00ff */
[C---:B------:R-:W-:Y:S01]  /*5520*/  LOP3.LUT P0, RZ, R47.reuse, 0x4, RZ, 0xc0, !PT ;  /* 0x000000042fff7812 */ /* 0x040fe2000780c0ff */
[C---:B------:R-:W-:Y:S01]  /*5530*/  IMAD.U32 R23, R47.reuse, 0x10000, RZ ;  /* 0x000100002f177824 */ /* 0x040fe200078e00ff */
[----:B------:R-:W-:Y:S01]  /*5540*/  UMOV UR48, 0x400 ;  /* 0x0000040000307882 */ /* 0x000fe20000000000 */
[----:B------:R-:W-:Y:S01]  /*5550*/  LOP3.LUT R0, R6, 0xc0, RZ, 0xc0, !PT ;  /* 0x000000c006007812 */ /* 0x000fe200078ec0ff */
[----:B------:R-:W2:Y:S01]  /*5560*/  LDC.64 R42, c[0x0][0x8b0] ;  /* 0x00022c00ff2a7b82 */ /* 0x000ea20000000a00 */
[----:B------:R-:W-:Y:S01]  /*5570*/  LOP3.LUT R46, R46, 0x600, RZ, 0xc0, !PT ;  /* 0x000006002e2e7812 */ /* 0x000fe200078ec0ff */
[----:B------:R-:W-:Y:S01]  /*5580*/  IMAD.MOV.U32 R57, RZ, RZ, 0x10 ;  /* 0x00000010ff397424 */ /* 0x000fe200078e00ff */
[----:B------:R-:W-:Y:S01]  /*5590*/  LOP3.LUT R3, R0, 0x8, R3, 0xf8, !PT ;  /* 0x0000000800037812 */ /* 0x000fe200078ef803 */
[C---:B------:R-:W-:Y:S01]  /*55a0*/  IMAD.SHL.U32 R0, R47.reuse, 0x4, RZ ;  /* 0x000000042f007824 */ /* 0x040fe200078e00ff */
[----:B------:R-:W-:Y:S01]  /*55b0*/  LOP3.LUT R46, R46, 0x20, R6, 0xf8, !PT ;  /* 0x000000202e2e7812 */ /* 0x000fe200078ef806 */
[----:B------:R-:W-:Y:S01]  /*55c0*/  IMAD.MOV.U32 R22, RZ, RZ, RZ ;  /* 0x000000ffff167224 */ /* 0x000fe200078e00ff */
[----:B------:R-:W-:Y:S01]  /*55d0*/  LOP3.LUT R47, R47, 0x60, RZ, 0xc0, !PT ;  /* 0x000000602f2f7812 */ /* 0x000fe200078ec0ff */
[----:B------:R-:W3:Y:S01]  /*55e0*/  LDC.64 R40, c[0x0][0x8a8] ;  /* 0x00022a00ff287b82 */ /* 0x000ee20000000a00 */
[----:B------:R-:W-:-:S02]  /*55f0*/  LOP3.LUT R0, R3, 0x18, R0, 0x78, !PT ;  /* 0x0000001803007812 */ /* 0x000fc400078e7800 */
[----:B------:R-:W-:Y:S02]  /*5600*/  CS2R R44, SRZ ;  /* 0x00000000002c7805 */ /* 0x000fe4000001ff00 */
[----:B------:R-:W-:Y:S01]  /*5610*/  LOP3.LUT R46, R46, 0x100, R6, 0xf8, !PT ;  /* 0x000001002e2e7812 */ /* 0x000fe200078ef806 */
[----:B------:R-:W4:Y:S01]  /*5620*/  LDCU UR62, c[0x0][0x370] ;  /* 0x00006e00ff3e77ac */ /* 0x000f220008000800 */
[----:B------:R-:W-:Y:S02]  /*5630*/  LOP3.LUT R23, R23, 0x600000, RZ, 0xc0, !PT ;  /* 0x0060000017177812 */ /* 0x000fe400078ec0ff */
[----:B------:R-:W-:Y:S01]  /*5640*/  LOP3.LUT R46, R46, R0, RZ, 0xfc, !PT ;  /* 0x000000002e2e7212 */ /* 0x000fe200078efcff */
[----:B-1----:R-:W-:Y:S01]  /*5650*/  ULEA UR48, UR4, UR48, 0x18 ;  /* 0x0000003004307291 */ /* 0x002fe2000f8ec0ff */
[----:B------:R-:W-:Y:S01]  /*5660*/  SEL R57, R57, 0xfffffff0, !P0 ;  /* 0xfffffff039397807 */ /* 0x000fe20004000000 */
[----:B------:R-:W1:Y:S01]  /*5670*/  LDCU.64 UR4, c[0x0][0x890] ;  /* 0x00011200ff0477ac */ /* 0x000e620008000a00 */
[----:B------:R-:W2:Y:S06]  /*5680*/  LDCU UR45, c[0x0][0xb0c] ;  /* 0x00016180ff2d77ac */ /* 0x000eac0008000800 */
[----:B------:R-:W4:Y:S01]  /*5690*/  LDS R2, [UR48+0x160] ;  /* 0x00016030ff027984 */ /* 0x000f220008000800 */
[----:B------:R-:W2:Y:S01]  /*56a0*/  LDCU UR38, c[0x0][0xb30] ;  /* 0x00016600ff2677ac */ /* 0x000ea20008000800 */
[----:B------:R-:W2:Y:S01]  /*56b0*/  LDCU.64 UR60, c[0x0][0x888] ;  /* 0x00011100ff3c77ac */ /* 0x000ea20008000a00 */
[----:B------:R-:W2:Y:S01]  /*56c0*/  LDCU.64 UR46, c[0x0][0xb28] ;  /* 0x00016500ff2e77ac */ /* 0x000ea20008000a00 */
[----:B-1----:R-:W-:-:S02]  /*56d0*/  IMAD.U32 R51, RZ, RZ, UR4 ;  /* 0x00000004ff337e24 */ /* 0x002fc4000f8e00ff */
[----:B------:R-:W-:Y:S01]  /*56e0*/  IMAD.U32 R50, RZ, RZ, UR5 ;  /* 0x00000005ff327e24 */ /* 0x000fe2000f8e00ff */
[----:B------:R-:W1:Y:S01]  /*56f0*/  LDCU.64 UR4, c[0x0][0xa90] ;  /* 0x00015200ff0477ac */ /* 0x000e620008000a00 */
[----:B------:R-:W2:Y:S01]  /*5700*/  LDCU.128 UR56, c[0x0][0xb10] ;  /* 0x00016200ff3877ac */ /* 0x000ea20008000c00 */
[----:B------:R-:W2:Y:S01]  /*5710*/  LDCU UR55, c[0x0][0x374] ;  /* 0x00006e80ff3777ac */ /* 0x000ea20008000800 */
[----:B------:R-:W-:Y:S01]  /*5720*/  UMOV UR54, 0x1 ;  /* 0x0000000100367882 */ /* 0x000fe20000000000 */
[----:B------:R-:W-:Y:S01]  /*5730*/  UMOV UR49, URZ ;  /* 0x000000ff00317c82 */ /* 0x000fe20008000000 */
[----:B------:R-:W-:Y:S01]  /*5740*/  UMOV UR53, URZ ;  /* 0x000000ff00357c82 */ /* 0x000fe20008000000 */
[----:B------:R-:W-:Y:S01]  /*5750*/  UMOV UR50, URZ ;  /* 0x000000ff00327c82 */ /* 0x000fe20008000000 */
[----:B-1----:R-:W-:Y:S01]  /*5760*/  IMAD.U32 R53, RZ, RZ, UR4 ;  /* 0x00000004ff357e24 */ /* 0x002fe2000f8e00ff */
[----:B------:R-:W-:Y:S01]  /*5770*/  UIADD3 UR4, UPT, UPT, UR48, 0x200, URZ ;  /* 0x0000020030047890 */ /* 0x000fe2000fffe0ff */
[----:B------:R-:W-:-:S05]  /*5780*/  IMAD.U32 R52, RZ, RZ, UR5 ;  /* 0x00000005ff347e24 */ /* 0x000fca000f8e00ff */
[----:B------:R-:W-:Y:S02]  /*5790*/  IMAD.U32 R0, RZ, RZ, UR4 ;  /* 0x00000004ff007e24 */ /* 0x000fe4000f8e00ff */
[C---:B----4-:R-:W-:Y:S01]  /*57a0*/  VIADD R3, R2.reuse, 0x40 ;  /* 0x0000004002037836 */ /* 0x050fe20000000000 */
[----:B------:R-:W-:-:S04]  /*57b0*/  LOP3.LUT R2, R2, 0xffff, RZ, 0xc0, !PT ;  /* 0x0000ffff02027812 */ /* 0x000fc800078ec0ff */
[----:B------:R-:W-:-:S05]  /*57c0*/  LOP3.LUT R3, R3, 0xffff, RZ, 0xc0, !PT ;  /* 0x0000ffff03037812 */ /* 0x000fca00078ec0ff */
[----:B--23--:R1:W-:Y:S02]  /*57d0*/  STL.64 [R1], R2 ;  /* 0x0000000201007387 */ /* 0x00c3e40000100a00 */
.L_x_119:
[----:B-1----:R-:W-:Y:S04]  /*57e0*/  SHF.L.U32 R2, R44, 0x1f, RZ ;  /* 0x0000001f2c027819 */ /* 0x002fe800000006ff */
[----:B------:R-:W1:Y:S02]  /*57f0*/  SYNCS.PHASECHK.TRANS64.TRYWAIT P0, [UR48+0x110], R2 ;  /* 0x00011002ff0075a7 */ /* 0x000e640008001130 */
[----:B-1----:R-:W-:Y:S05]  /*5800*/  @!P0 BRA `(.L_x_89) ;  /* 0x0000002c00dc8947 */ /* 0x002fea0003800000 */
.L_x_177:
[----:B------:R-:W2:Y:S01]  /*5810*/  LDS.128 R4, [UR48+0x150] ;  /* 0x00015030ff047984 */ /* 0x000ea20008000c00 */
[----:B------:R-:W-:Y:S01]  /*5820*/  UIADD3 UR4, UPT, UPT, UR48, 0x118, URZ ;  /* 0x0000011830047890 */ /* 0x000fe2000fffe0ff */
[----:B-1----:R-:W-:Y:S01]  /*5830*/  IMAD R2, R22, 0x4, R1 ;  /* 0x0000000416027824 */ /* 0x002fe200078e0201 */
[----:B------:R-:W-:Y:S01]  /*5840*/  UISETP.GE.AND UP0, UPT, UR39, 0x1, UPT ;  /* 0x000000012700788c */ /* 0x000fe2000bf06270 */
[----:B------:R-:W-:Y:S01]  /*5850*/  @!PT LDS RZ, [RZ] ;  /* 0x00000000fffff984 */ /* 0x000fe20000000800 */
[----:B------:R-:W-:Y:S01]  /*5860*/  @!PT LDS RZ, [RZ] ;  /* 0x00000000fffff984 */ /* 0x000fe20000000800 */
[----:B------:R-:W-:Y:S01]  /*5870*/  @!PT LDS RZ, [RZ] ;  /* 0x00000000fffff984 */ /* 0x000fe20000000800 */
[----:B------:R-:W-:Y:S01]  /*5880*/  @!PT LDS RZ, [RZ] ;  /* 0x00000000fffff984 */ /* 0x000fe20000000800 */
[----:B------:R1:W-:Y:S06]  /*5890*/  MEMBAR.ALL.CTA ;  /* 0x0000000000007992 */ /* 0x0003ec0000008000 */
[----:B-1----:R-:W1:Y:S01]  /*58a0*/  FENCE.VIEW.ASYNC.S ;  /* 0x00000000000073c6 */ /* 0x002e620000000000 */
[----:B------:R-:W-:Y:S09]  /*58b0*/  UPRMT UR4, URZ, 0x654, UR4 ;  /* 0x00000654ff047896 */ /* 0x000ff20008000004 */
[----:B-1----:R-:W-:Y:S01]  /*58c0*/  SYNCS.ARRIVE.TRANS64.RED.A1T0 RZ, [UR4], RZ ;  /* 0x000000ffffff79a7 */ /* 0x002fe20008100404 */
[----:B------:R-:W5:Y:S01]  /*58d0*/  LDL R2, [R2] ;  /* 0x0000000002027983 */ /* 0x000f620000100800 */
[----:B--2---:R-:W-:Y:S11]  /*58e0*/  LOP3.LUT P0, RZ, R6, 0x1, RZ, 0xc0, !PT ;  /* 0x0000000106ff7812 */ /* 0x004ff6000780c0ff */
[----:B------:R-:W-:Y:S02]  /*58f0*/  @!UPT UIADD3 URZ, UPT, UPT, URZ, URZ, URZ ;  /* 0x000000fffffff290 */ /* 0x000fe4000fffe0ff */
[----:B------:R-:W-:Y:S01]  /*5900*/  VOTEU.ANY UP1, P0 ;  /* 0x0000000000ff7886 */ /* 0x000fe20000020100 */
[----:B------:R-:W-:Y:S01]  /*5910*/  PLOP3.LUT P0, PT, PT, PT, UP1, 0x80, 0x8 ;  /* 0x000000000008781c */ /* 0x000fe20003f0f018 */
[----:B------:R-:W-:Y:S11]  /*5920*/  UP2UR UR63, UPR, URZ, 0x2 ;  /* 0x00000002ff3f7883 */ /* 0x000ff60008000000 */
[----:B------:R-:W-:Y:S01]  /*5930*/  @!UPT UIADD3 URZ, UPT, UPT, URZ, URZ, URZ ;  /* 0x000000fffffff290 */ /* 0x000fe2000fffe0ff */
[----:B------:R-:W-:Y:S02]  /*5940*/  @P0 MOV R3, R4 ;  /* 0x0000000400030202 */ /* 0x000fe40000000f00 */
[----:B------:R-:W-:Y:S02]  /*5950*/  @P0 LOP3.LUT R0, R5, 0xffff, RZ, 0xc0, !PT ;  /* 0x0000ffff05000812 */ /* 0x000fe400078ec0ff */
[----:B------:R-:W-:Y:S02]  /*5960*/  @P0 R2UR UR5, R3 ;  /* 0x00000000030502ca */ /* 0x000fe400000e0000 */
[----:B------:R-:W-:Y:S11]  /*5970*/  @P0 R2UR UR4, R0 ;  /* 0x00000000000402ca */ /* 0x000ff600000e0000 */
[----:B------:R-:W-:Y:S02]  /*5980*/  @UP1 UMOV UR37, UR5 ;  /* 0x0000000500251c82 */ /* 0x000fe40008000000 */
[----:B------:R-:W-:Y:S01]  /*5990*/  @UP1 UMOV UR36, UR4 ;  /* 0x0000000400241c82 */ /* 0x000fe20008000000 */
[----:B------:R-:W-:Y:S05]  /*59a0*/  BRA.U !UP0, `(.L_x_90) ;  /* 0x0000000108cc7547 */ /* 0x000fea000b800000 */
[----:B------:R-:W1:Y:S01]  /*59b0*/  LDCU UR9, c[0x0][0xb20] ;  /* 0x00016400ff0977ac */ /* 0x000e620008000800 */
[----:B------:R-:W-:Y:S02]  /*59c0*/  UIMAD.WIDE.U32 UR4, UR55, UR59, URZ ;  /* 0x0000003b370472a5 */ /* 0x000fe4000f8e00ff */
[----:B------:R-:W-:Y:S02]  /*59d0*/  UIMAD.WIDE.U32 UR6, UR62, UR56, URZ ;  /* 0x000000383e0672a5 */ /* 0x000fe4000f8e00ff */
[----:B------:R-:W-:Y:S02]  /*59e0*/  UIMAD.WIDE.U32 UR10, UR36, UR59, URZ ;  /* 0x0000003b240a72a5 */ /* 0x000fe4000f8e00ff */
[----:B------:R-:W-:Y:S02]  /*59f0*/  UISETP.NE.AND UP0, UPT, UR58, 0x1, UPT ;  /* 0x000000013a00788c */ /* 0x000fe4000bf05270 */
[----:B------:R-:W-:Y:S02]  /*5a00*/  UISETP.NE.AND UP1, UPT, UR45, 0x1, UPT ;  /* 0x000000012d00788c */ /* 0x000fe4000bf25270 */
[----:B------:R-:W-:Y:S02]  /*5a10*/  UISETP.NE.AND UP2, UPT, UR39, 0x1, UPT ;  /* 0x000000012700788c */ /* 0x000fe4000bf45270 */
[----:B------:R-:W-:Y:S01]  /*5a20*/  UIMAD.WIDE.U32 UR12, UR37, UR56, URZ ;  /* 0x00000038250c72a5 */ /* 0x000fe2000f8e00ff */
[----:B------:R-:W-:Y:S01]  /*5a30*/  UMOV UR4, UR5 ;  /* 0x0000000500047c82 */ /* 0x000fe20008000000 */
[----:B------:R-:W-:Y:S01]  /*5a40*/  UMOV UR6, UR11 ;  /* 0x0000000b00067c82 */ /* 0x000fe20008000000 */
[----:B-1----:R-:W-:Y:S03]  /*5a50*/  USHF.R.U32.HI UR8, URZ, UR9, UR4 ;  /* 0x00000009ff087299 */ /* 0x002fe60008011604 */
[----:B------:R-:W-:Y:S02]  /*5a60*/  UMOV UR4, UR7 ;  /* 0x0000000700047c82 */ /* 0x000fe40008000000 */
[----:B------:R-:W-:Y:S02]  /*5a70*/  USHF.R.U32.HI UR5, URZ, UR57, UR4 ;  /* 0x00000039ff057299 */ /* 0x000fe40008011604 */
[----:B------:R-:W-:Y:S02]  /*5a80*/  USEL UR4, UR55, UR8, !UP0 ;  /* 0x0000000837047287 */ /* 0x000fe4000c000000 */
[----:B------:R-:W-:Y:S02]  /*5a90*/  USHF.R.U32.HI UR8, URZ, UR9, UR6 ;  /* 0x00000009ff087299 */ /* 0x000fe40008011606 */
[----:B------:R-:W-:Y:S02]  /*5aa0*/  UIMAD.WIDE.U32 UR6, UR4, UR46, URZ ;  /* 0x0000002e040672a5 */ /* 0x000fe4000f8e00ff */
[----:B------:R-:W-:Y:S02]  /*5ab0*/  USEL UR9, UR62, UR5, !UP1 ;  /* 0x000000053e097287 */ /* 0x000fe4000c800000 */
[----:B------:R-:W-:Y:S02]  /*5ac0*/  USEL UR8, UR36, UR8, !UP0 ;  /* 0x0000000824087287 */ /* 0x000fe4000c000000 */
[----:B------:R-:W-:Y:S01]  /*5ad0*/  UIMAD.WIDE.U32 UR10, UR9, UR46, URZ ;  /* 0x0000002e090a72a5 */ /* 0x000fe2000f8e00ff */
[----:B------:R-:W-:Y:S01]  /*5ae0*/  UMOV UR6, UR7 ;  /* 0x0000000700067c82 */ /* 0x000fe20008000000 */
[----:B------:R-:W-:Y:S01]  /*5af0*/  UMOV UR5, UR13 ;  /* 0x0000000d00057c82 */ /* 0x000fe20008000000 */
[----:B------:R-:W-:Y:S02]  /*5b00*/  @UP2 USHF.R.U32.HI UR4, URZ, UR47, UR6 ;  /* 0x0000002fff042299 */ /* 0x000fe40008011606 */
[----:B------:R-:W-:Y:S02]  /*5b10*/  USHF.R.U32.HI UR5, URZ, UR57, UR5 ;  /* 0x00000039ff057299 */ /* 0x000fe40008011605 */
[----:B------:R-:W-:Y:S02]  /*5b20*/  UIMAD UR4, UR39, UR4, URZ ;  /* 0x00000004270472a4 */ /* 0x000fe4000f8e02ff */
[----:B------:R-:W-:Y:S02]  /*5b30*/  USEL UR5, UR37, UR5, !UP1 ;  /* 0x0000000525057287 */ /* 0x000fe4000c800000 */
[----:B------:R-:W-:Y:S01]  /*5b40*/  UISETP.GE.AND UP0, UPT, UR8, UR4, UPT ;  /* 0x000000040800728c */ /* 0x000fe2000bf06270 */
[----:B------:R-:W-:Y:S01]  /*5b50*/  UMOV UR6, UR11 ;  /* 0x0000000b00067c82 */ /* 0x000fe20008000000 */
[----:B------:R-:W-:Y:S02]  /*5b60*/  UIMAD.WIDE.U32 UR10, UR8, UR46, URZ ;  /* 0x0000002e080a72a5 */ /* 0x000fe4000f8e00ff */
[----:B------:R-:W-:Y:S04]  /*5b70*/  @UP2 USHF.R.U32.HI UR9, URZ, UR47, UR6 ;  /* 0x0000002fff092299 */ /* 0x000fe80008011606 */
[----:B------:R-:W-:Y:S01]  /*5b80*/  UIMAD UR6, UR39, UR9, URZ ;  /* 0x00000009270672a4 */ /* 0x000fe2000f8e02ff */
[----:B------:R-:W-:Y:S03]  /*5b90*/  UMOV UR4, UR11 ;  /* 0x0000000b00047c82 */ /* 0x000fe60008000000 */
[----:B------:R-:W-:Y:S02]  /*5ba0*/  UISETP.GE.OR UP0, UPT, UR5, UR6, UP0 ;  /* 0x000000060500728c */ /* 0x000fe40008706670 */
[----:B------:R-:W-:Y:S02]  /*5bb0*/  USHF.R.U32.HI UR4, URZ, UR47, UR4 ;  /* 0x0000002fff047299 */ /* 0x000fe40008011604 */
[----:B------:R-:W-:Y:S02]  /*5bc0*/  UIMAD.WIDE.U32 UR6, UR5, UR46, URZ ;  /* 0x0000002e050672a5 */ /* 0x000fe4000f8e00ff */
[----:B------:R-:W-:Y:S02]  /*5bd0*/  USEL UR11, UR8, UR4, !UP2 ;  /* 0x00000004080b7287 */ /* 0x000fe4000d000000 */
[----:B------:R-:W-:Y:S02]  /*5be0*/  UIADD3 UR6, UPT, UPT, -UR5, URZ, URZ ;  /* 0x000000ff05067290 */ /* 0x000fe4000fffe1ff */
[----:B------:R-:W-:Y:S02]  /*5bf0*/  UIADD3 UR10, UPT, UPT, -UR11, URZ, URZ ;  /* 0x000000ff0b0a7290 */ /* 0x000fe4000fffe1ff */
[----:B------:R-:W-:Y:S02]  /*5c00*/  UIMAD UR6, UR45, UR6, UR37 ;  /* 0x000000062d0672a4 */ /* 0x000fe4000f8e0225 */
[----:B------:R-:W-:Y:S01]  /*5c10*/  UIMAD UR10, UR39, UR10, UR8 ;  /* 0x0000000a270a72a4 */ /* 0x000fe2000f8e0208 */
[----:B------:R-:W-:Y:S01]  /*5c20*/  @!UP0 UMOV UR4, UR7 ;  /* 0x0000000700048c82 */ /* 0x000fe20008000000 */
[----:B------:R-:W-:Y:S02]  /*5c30*/  UIADD3 UR7, UPT, UPT, -UR8, URZ, URZ ;  /* 0x000000ff08077290 */ /* 0x000fe4000fffe1ff */
[----:B------:R-:W-:Y:S04]  /*5c40*/  @!UP0 USHF.R.U32.HI UR4, URZ, UR47, UR4 ;  /* 0x0000002fff048299 */ /* 0x000fe80008011604 */
[----:B------:R-:W-:Y:S04]  /*5c50*/  @!UP0 USEL UR4, UR5, UR4, !UP2 ;  /* 0x0000000405048287 */ /* 0x000fe8000d000000 */
[----:B------:R-:W-:Y:S02]  /*5c60*/  @!UP0 UIMAD UR9, UR9, UR10, UR4 ;  /* 0x0000000a090982a4 */ /* 0x000fe4000f8e0204 */
[----:B------:R-:W-:Y:S02]  /*5c70*/  @!UP0 UIADD3 UR10, UPT, UPT, UR11, -UR4, URZ ;  /* 0x800000040b0a8290 */ /* 0x000fe4000fffe0ff */
[----:B------:R-:W-:Y:S02]  /*5c80*/  UIMAD UR4, UR58, UR7, UR36 ;  /* 0x000000073a0472a4 */ /* 0x000fe4000f8e0224 */
[----:B------:R-:W-:Y:S03]  /*5c90*/  @!UP0 UIMAD UR8, UR10, UR39, UR5 ;  /* 0x000000270a0882a4 */ /* 0x000fe6000f8e0205 */
[----:B------:R-:W-:Y:S02]  /*5ca0*/  @!UP0 UMOV UR5, UR9 ;  /* 0x0000000900058c82 */ /* 0x000fe40008000000 */
[----:B------:R-:W-:Y:S02]  /*5cb0*/  UIMAD UR37, UR5, UR45, UR6 ;  /* 0x0000002d052572a4 */ /* 0x000fe4000f8e0206 */
[----:B------:R-:W-:Y:S11]  /*5cc0*/  UIMAD UR36, UR8, UR58, UR4 ;  /* 0x0000003a082472a4 */ /* 0x000ff6000f8e0204 */
[----:B------:R-:W-:Y:S01]  /*5cd0*/  @!UPT UIADD3 URZ, UPT, UPT, URZ, URZ, URZ ;  /* 0x000000fffffff290 */ /* 0x000fe2000fffe0ff */
.L_x_90:
[----:B------:R-:W-:Y:S01]  /*5ce0*/  UISETP.NE.AND UP0, UPT, UR38, 0x1, UPT ;  /* 0x000000012600788c */ /* 0x000fe2000bf05270 */
[----:B------:R-:W-:Y:S01]  /*5cf0*/  @P0 SHF.R.U32.HI R4, RZ, 0x10, R5 ;  /* 0x00000010ff040819 */ /* 0x000fe20000011605 */
[----:B------:R-:W-:Y:S01]  /*5d00*/  USHF.L.U32 UR41, UR26, 0x6, URZ ;  /* 0x000000061a297899 */ /* 0x000fe200080006ff */
[----:B------:R-:W-:Y:S02]  /*5d10*/  R2UR UR11, R58 ;  /* 0x000000003a0b72ca */ /* 0x000fe400000e0000 */
[----:B------:R-:W-:Y:S06]  /*5d20*/  @P0 R2UR UR11, R4 ;  /* 0x00000000040b02ca */ /* 0x000fec00000e0000 */
[----:B------:R-:W1:Y:S07]  /*5d30*/  @!UP0 LDCU.128 UR12, c[0x0][0xb10] ;  /* 0x00016200ff0c87ac */ /* 0x000e6e0008000c00 */
[----:B------:R-:W-:Y:S01]  /*5d40*/  IMAD.U32 R58, RZ, RZ, UR11 ;  /* 0x0000000bff3a7e24 */ /* 0x000fe2000f8e00ff */
[----:B------:R-:W2:Y:S01]  /*5d50*/  @!UP0 LDCU UR5, c[0x0][0xb0c] ;  /* 0x00016180ff0587ac */ /* 0x000ea20008000800 */
[----:B------:R-:W3:Y:S01]  /*5d60*/  @!UP0 LDCU UR10, c[0x0][0xb20] ;  /* 0x00016400ff0a87ac */ /* 0x000ee20008000800 */
[----:B------:R-:W-:Y:S02]  /*5d70*/  UIADD3 UR11, UPT, UPT, UR48, 0x200, URZ ;  /* 0x00000200300b7890 */ /* 0x000fe4000fffe0ff */
[----:B-1----:R-:W-:Y:S02]  /*5d80*/  UIMAD.WIDE.U32 UR8, UR37, UR12, URZ ;  /* 0x0000000c250872a5 */ /* 0x002fe4000f8e00ff */
[----:B------:R-:W-:Y:S02]  /*5d90*/  UIMAD.WIDE.U32 UR6, UR36, UR15, URZ ;  /* 0x0000000f240672a5 */ /* 0x000fe4000f8e00ff */
[----:B------:R-:W-:Y:S03]  /*5da0*/  @!UP0 UISETP.NE.AND UP1, UPT, UR14, 0x1, UPT ;  /* 0x000000010e00888c */ /* 0x000fe6000bf25270 */
[----:B------:R-:W-:Y:S01]  /*5db0*/  @!UP0 UMOV UR4, UR9 ;  /* 0x0000000900048c82 */ /* 0x000fe20008000000 */
[----:B--2---:R-:W-:Y:S02]  /*5dc0*/  @!UP0 UISETP.NE.AND UP2, UPT, UR5, 0x1, UPT ;  /* 0x000000010500888c */ /* 0x004fe4000bf45270 */
[----:B------:R-:W-:Y:S01]  /*5dd0*/  @!UP0 USHF.R.U32.HI UR4, URZ, UR13, UR4 ;  /* 0x0000000dff048299 */ /* 0x000fe20008011604 */
[----:B------:R-:W-:Y:S02]  /*5de0*/  @!UP0 UMOV UR6, UR7 ;  /* 0x0000000700068c82 */ /* 0x000fe40008000000 */
[----:B---3--:R-:W-:Y:S02]  /*5df0*/  @!UP0 USHF.R.U32.HI UR6, URZ, UR10, UR6 ;  /* 0x0000000aff068299 */ /* 0x008fe40008011606 */
[----:B------:R-:W-:Y:S02]  /*5e00*/  @!UP0 USEL UR7, UR37, UR4, !UP2 ;  /* 0x0000000425078287 */ /* 0x000fe4000d000000 */
[----:B------:R-:W-:Y:S04]  /*5e10*/  @!UP0 USEL UR6, UR36, UR6, !UP1 ;  /* 0x0000000624068287 */ /* 0x000fe8000c800000 */
[----:B------:R-:W-:Y:S02]  /*5e20*/  @!UP0 UIADD3 UR4, UPT, UPT, -UR7, UR6, URZ ;  /* 0x0000000607048290 */ /* 0x000fe4000fffe1ff */
[----:B------:R-:W-:Y:S02]  /*5e30*/  @!UP0 UIADD3 UR6, UPT, UPT, UR7, -UR6, URZ ;  /* 0x8000000607068290 */ /* 0x000fe4000fffe0ff */
[----:B------:R-:W-:Y:S02]  /*5e40*/  @!UP0 UIMAD UR37, UR4, UR5, UR37 ;  /* 0x00000005042582a4 */ /* 0x000fe4000f8e0225 */
[----:B------:R-:W-:Y:S02]  /*5e50*/  @!UP0 UIMAD UR36, UR6, UR14, UR36 ;  /* 0x0000000e062482a4 */ /* 0x000fe4000f8e0224 */
[----:B------:R-:W-:Y:S09]  /*5e60*/  ULOP3.LUT UP0, URZ, UR11, 0x1b0, URZ, 0xc0, !UPT ;  /* 0x000001b00bff7892 */ /* 0x000ff2000f80c0ff */
[----:B------:R-:W-:Y:S05]  /*5e70*/  BRA.U !UP0, `(.L_x_91) ;  /* 0x00000001087c7547 */ /* 0x000fea000b800000 */
[----:B------:R-:W1:Y:S01]  /*5e80*/  LDCU.64 UR8, c[0x4][0x80] ;  /* 0x01001000ff0877ac */ /* 0x000e620008000a00 */
[----:B------:R-:W-:Y:S01]  /*5e90*/  MOV R16, 0x0 ;  /* 0x0000000000107802 */ /* 0x000fe20000000f00 */
[----:B------:R-:W-:Y:S02]  /*5ea0*/  HFMA2 R12, -RZ, RZ, 0, 5.9604644775390625e-08 ;  /* 0x00000001ff0c7431 */ /* 0x000fe400000001ff */
[----:B------:R-:W-:Y:S01]  /*5eb0*/  IMAD.MOV.U32 R8, RZ, RZ, 0x70 ;  /* 0x00000070ff087424 */ /* 0x000fe200078e00ff */
[----:B------:R2:W3:Y:S01]  /*5ec0*/  LDC.64 R14, c[0x4][R16] ;  /* 0x01000000100e7b82 */ /* 0x0004e20000000a00 */
[----:B------:R-:W4:Y:S01]  /*5ed0*/  LDCU.64 UR6, c[0x4][0x88] ;  /* 0x01001100ff0677ac */ /* 0x000f220008000a00 */
[----:B------:R-:W-:Y:S01]  /*5ee0*/  IMAD.MOV.U32 R13, RZ, RZ, RZ ;  /* 0x000000ffff0d7224 */ /* 0x000fe200078e00ff */
[----:B------:R-:W2:Y:S01]  /*5ef0*/  LDCU.64 UR4, c[0x4][0x8] ;  /* 0x01000100ff0477ac */ /* 0x000ea20008000a00 */
[----:B-1----:R-:W-:Y:S01]  /*5f00*/  MOV R5, UR9 ;  /* 0x0000000900057c02 */ /* 0x002fe20008000f00 */
[----:B------:R-:W-:Y:S01]  /*5f10*/  IMAD.U32 R4, RZ, RZ, UR8 ;  /* 0x00000008ff047e24 */ /* 0x000fe2000f8e00ff */
[----:B----4-:R-:W-:Y:S01]  /*5f20*/  MOV R7, UR7 ;  /* 0x0000000700077c02 */ /* 0x010fe20008000f00 */
[----:B------:R-:W-:Y:S01]  /*5f30*/  IMAD.U32 R6, RZ, RZ, UR6 ;  /* 0x00000006ff067e24 */ /* 0x000fe2000f8e00ff */
[----:B--2---:R-:W-:Y:S01]  /*5f40*/  MOV R11, UR5 ;  /* 0x00000005000b7c02 */ /* 0x004fe20008000f00 */
[----:B------:R-:W-:Y:S02]  /*5f50*/  IMAD.U32 R10, RZ, RZ, UR4 ;  /* 0x00000004ff0a7e24 */ /* 0x000fe4000f8e00ff */
[----:B------:R-:W-:Y:S07]  /*5f60*/  LEPC R20, `(.L_x_92) ;  /* 0x000000001014794e */ /* 0x000fee0000000000 */
[----:B---3-5:R-:W-:Y:S05]  /*5f70*/  CALL.ABS.NOINC R14 ;  /* 0x000000000e007343 */ /* 0x028fea0003c00000 */
.L_x_92:
[----:B------:R-:W1:Y:S01]  /*5f80*/  LDCU.64 UR8, c[0x4][0x80] ;  /* 0x01001000ff0877ac */ /* 0x000e620008000a00 */
[----:B------:R-:W2:Y:S01]  /*5f90*/  LDC.64 R16, c[0x4][R16] ;  /* 0x0100000010107b82 */ /* 0x000ea20000000a00 */
[----:B------:R-:W-:Y:S02]  /*5fa0*/  HFMA2 R12, -RZ, RZ, 0, 5.9604644775390625e-08 ;  /* 0x00000001ff0c7431 */ /* 0x000fe400000001ff */
[----:B------:R-:W-:Y:S02]  /*5fb0*/  IMAD.MOV.U32 R8, RZ, RZ, 0x70 ;  /* 0x00000070ff087424 */ /* 0x000fe400078e00ff */
[----:B------:R-:W-:Y:S01]  /*5fc0*/  IMAD.MOV.U32 R13, RZ, RZ, RZ ;  /* 0x000000ffff0d7224 */ /* 0x000fe200078e00ff */
[----:B------:R-:W3:Y:S01]  /*5fd0*/  LDCU.64 UR6, c[0x4][0x88] ;  /* 0x01001100ff0677ac */ /* 0x000ee20008000a00 */
[----:B------:R-:W4:Y:S01]  /*5fe0*/  LDCU.64 UR4, c[0x4][0x8] ;  /* 0x01000100ff0477ac */ /* 0x000f220008000a00 */
[----:B-1----:R-:W-:Y:S02]  /*5ff0*/  MOV R4, UR8 ;  /* 0x0000000800047c02 */ /* 0x002fe40008000f00 */
[----:B------:R-:W-:Y:S02]  /*6000*/  MOV R5, UR9 ;  /* 0x0000000900057c02 */ /* 0x000fe40008000f00 */
[----:B---3--:R-:W-:Y:S01]  /*6010*/  MOV R7, UR7 ;  /* 0x0000000700077c02 */ /* 0x008fe20008000f00 */
[----:B------:R-:W-:Y:S01]  /*6020*/  IMAD.U32 R6, RZ, RZ, UR6 ;  /* 0x00000006ff067e24 */ /* 0x000fe2000f8e00ff */
[----:B----4-:R-:W-:Y:S01]  /*6030*/  MOV R11, UR5 ;  /* 0x00000005000b7c02 */ /* 0x010fe20008000f00 */
[----:B------:R-:W-:Y:S02]  /*6040*/  IMAD.U32 R10, RZ, RZ, UR4 ;  /* 0x00000004ff0a7e24 */ /* 0x000fe4000f8e00ff */
[----:B------:R-:W-:Y:S07]  /*6050*/  LEPC R20, `(.L_x_91) ;  /* 0x000000001014794e */ /* 0x000fee0000000000 */
[----:B--2---:R-:W-:Y:S05]  /*6060*/  CALL.ABS.NOINC R16 ;  /* 0x0000000010007343 */ /* 0x004fea0003c00000 */
.L_x_91:
[----:B------:R-:W-:Y:S02]  /*6070*/  R2UR UR6, R56 ;  /* 0x00000000380672ca */ /* 0x000fe400000e0000 */
[----:B------:R-:W-:Y:S02]  /*6080*/  R2UR UR5, R51 ;  /* 0x00000000330572ca */ /* 0x000fe400000e0000 */
[----:B------:R-:W-:Y:S02]  /*6090*/  R2UR UR4, R50 ;  /* 0x00000000320472ca */ /* 0x000fe400000e0000 */
[----:B------:R-:W-:Y:S02]  /*60a0*/  ISETP.NE.U32.AND P4, PT, R42, RZ, PT ;  /* 0x000000ff2a00720c */ /* 0x000fe40003f85070 */
[----:B------:R-:W-:Y:S02]  /*60b0*/  ISETP.NE.U32.AND P2, PT, RZ, UR60, PT ;  /* 0x0000003cff007c0c */ /* 0x000fe4000bf45070 */
[----:B------:R-:W-:Y:S02]  /*60c0*/  ISETP.NE.AND.EX P4, PT, R43, RZ, PT, P4 ;  /* 0x000000ff2b00720c */ /* 0x000fe40003f85340 */
[----:B------:R-:W-:Y:S01]  /*60d0*/  ISETP.NE.AND.EX P2, PT, RZ, UR61, PT, P2 ;  /* 0x0000003dff007c0c */ /* 0x000fe2000bf45320 */
[----:B------:R-:W-:Y:S02]  /*60e0*/  UISETP.NE.AND UP2, UPT, UR6, URZ, UPT ;  /* 0x000000ff0600728c */ /* 0x000fe4000bf45270 */
[----:B------:R-:W-:Y:S04]  /*60f0*/  UISETP.NE.U32.AND UP0, UPT, UR5, URZ, UPT ;  /* 0x000000ff0500728c */ /* 0x000fe8000bf05070 */
[----:B------:R-:W-:Y:S01]  /*6100*/  UISETP.NE.AND.EX UP1, UPT, UR4, URZ, UPT, UP0 ;  /* 0x000000ff0400728c */ /* 0x000fe2000bf25300 */
[----:B------:R-:W-:Y:S01]  /*6110*/  PLOP3.LUT P1, PT, PT, PT, UP2, 0x80, 0x8 ;  /* 0x000000000008781c */ /* 0x000fe20003f2f028 */
[----:B------:R-:W-:Y:S03]  /*6120*/  UPLOP3.LUT UP0, UPT, UPT, UPT, UPT, 0x40, 0x4 ;  /* 0x000000000004789c */ /* 0x000fe60003f0e870 */
[----:B------:R-:W-:Y:S06]  /*6130*/  @UP2 UPLOP3.LUT UP0, UPT, UPT, UPT, UP1, 0x80, 0x8 ;  /* 0x000000000008289c */ /* 0x000fec0003f0f010 */
[----:B------:R-:W-:Y:S01]  /*6140*/  PLOP3.LUT P0, PT, PT, PT, UP0, 0x80, 0x8 ;  /* 0x000000000008781c */ /* 0x000fe20003f0f008 */
[----:B------:R-:W-:Y:S01]  /*6150*/  @!UPT UIADD3 URZ, UPT, UPT, URZ, URZ, URZ ;  /* 0x000000fffffff290 */ /* 0x000fe2000fffe0ff */
[----:B------:R-:W-:Y:S11]  /*6160*/  BRA.U !UP1, `(.L_x_93) ;  /* 0x0000000109407547 */ /* 0x000ff6000b800000 */
[----:B------:R-:W-:Y:S01]  /*6170*/  UISETP.NE.U32.AND UP0, UPT, UR60, URZ, UPT ;  /* 0x000000ff3c00728c */ /* 0x000fe2000bf05070 */
[----:B------:R-:W-:Y:S01]  /*6180*/  R2UR UR6, R51 ;  /* 0x00000000330672ca */ /* 0x000fe200000e0000 */
[----:B------:R-:W1:Y:S01]  /*6190*/  LDCU.64 UR8, c[0x0][0x358] ;  /* 0x00006b00ff0877ac */ /* 0x000e620008000a00 */
[----:B------:R-:W-:Y:S02]  /*61a0*/  HFMA2 R48, -RZ, RZ, 0, 5.9604644775390625e-08 ;  /* 0x00000001ff307431 */ /* 0x000fe400000001ff */
[----:B------:R-:W-:Y:S01]  /*61b0*/  IMAD.MOV.U32 R0, RZ, RZ, 0x1 ;  /* 0x00000001ff007424 */ /* 0x000fe200078e00ff */
[----:B------:R-:W-:Y:S06]  /*61c0*/  UISETP.NE.AND.EX UP0, UPT, UR61, URZ, UPT, UP0 ;  /* 0x000000ff3d00728c */ /* 0x000fec000bf05300 */
[----:B------:R-:W-:Y:S05]  /*61d0*/  PLOP3.LUT P3, PT, PT, PT, UP0, 0x80, 0x8 ;  /* 0x000000000008781c */ /* 0x000fea0003f6f008 */
[----:B------:R-:W2:Y:S01]  /*61e0*/  @UP0 LDCU.64 UR4, c[0x0][0x888] ;  /* 0x00011100ff0407ac */ /* 0x000ea20008000a00 */
[----:B------:R-:W-:Y:S07]  /*61f0*/  @UP0 UIMAD UR6, UR52, UR6, URZ ;  /* 0x00000006340602a4 */ /* 0x000fee000f8e02ff */
[----:B------:R-:W-:Y:S01]  /*6200*/  @!P3 PRMT R48, R0, 0x7610, R48 ;  /* 0x000076100030b816 */ /* 0x000fe20000000030 */
[----:B--2---:R-:W-:Y:S06]  /*6210*/  @UP0 UIMAD.WIDE UR4, UR6, 0x4, UR4 ;  /* 0x00000004060408a5 */ /* 0x004fec000f8e0204 */
[----:B-----5:R-:W-:Y:S02]  /*6220*/  IMAD.U32 R26, RZ, RZ, UR4 ;  /* 0x00000004ff1a7e24 */ /* 0x020fe4000f8e00ff */
[----:B------:R-:W-:Y:S03]  /*6230*/  IMAD.U32 R27, RZ, RZ, UR5 ;  /* 0x00000005ff1b7e24 */ /* 0x000fe6000f8e00ff */
[----:B------:R-:W2:Y:S02]  /*6240*/  @!UP0 LDCU UR4, c[0x0][0x880] ;  /* 0x00011000ff0487ac */ /* 0x000ea40008000800 */
[----:B-1----:R1:W5:Y:S02]  /*6250*/  @P3 LDG.E R26, desc[UR8][R26.64] ;  /* 0x000000081a1a3981 */ /* 0x002364000c1e1900 */
[----:B-12---:R-:W-:Y:S02]  /*6260*/  @!P3 MOV R26, UR4 ;  /* 0x00000004001abc02 */ /* 0x006fe40008000f00 */
.L_x_93:
[----:B------:R-:W-:Y:S05]  /*6270*/  @!P4 BRA `(.L_x_94) ;  /* 0x000000000024c947 */ /* 0x000fea0003800000 */
[----:B------:R-:W-:Y:S01]  /*6280*/  ISETP.NE.U32.AND P3, PT, R40, RZ, PT ;  /* 0x000000ff2800720c */ /* 0x000fe20003f65070 */
[----:B------:R-:W1:Y:S03]  /*6290*/  LDCU.64 UR4, c[0x0][0x358] ;  /* 0x00006b00ff0477ac */ /* 0x000e660008000a00 */
[----:B------:R-:W-:Y:S11]  /*62a0*/  ISETP.NE.AND.EX P3, PT, R41, RZ, PT, P3 ;  /* 0x000000ff2900720c */ /* 0x000ff60003f65330 */
[----:B------:R-:W-:Y:S02]  /*62b0*/  @!UPT UIADD3 URZ, UPT, UPT, URZ, URZ, URZ ;  /* 0x000000fffffff290 */ /* 0x000fe4000fffe0ff */
[----:B------:R-:W2:Y:S01]  /*62c0*/  @P3 LDC.64 R4, c[0x0][0x8a8] ;  /* 0x00022a00ff043b82 */ /* 0x000ea20000000a00 */
[----:B------:R-:W-:Y:S04]  /*62d0*/  @P3 IMAD R0, R42, UR52, RZ ;  /* 0x000000342a003c24 */ /* 0x000fe8000f8e02ff */
[----:B--2---:R-:W-:Y:S05]  /*62e0*/  @P3 IMAD.WIDE R4, R0, 0x4, R4 ;  /* 0x0000000400043825 */ /* 0x004fea00078e0204 */
[----:B-1---5:R1:W5:Y:S02]  /*62f0*/  @P3 LDG.E R24, desc[UR4][R4.64] ;  /* 0x0000000404183981 */ /* 0x022364000c1e1900 */
[----:B-1----:R-:W2:Y:S02]  /*6300*/  @!P3 LDC R24, c[0x0][0x8a0] ;  /* 0x00022800ff18bb82 */ /* 0x002ea40000000800 */
.L_x_94:
[----:B-----5:R-:W-:Y:S01]  /*6310*/  FSETP.NEU.AND P4, PT, R26, RZ, PT ;  /* 0x000000ff1a00720b */ /* 0x020fe20003f8d000 */
[----:B------:R-:W1:Y:S01]  /*6320*/  LDCU.128 UR8, c[0x0][0xa80] ;  /* 0x00015000ff0877ac */ /* 0x000e620008000c00 */
[----:B------:R-:W-:Y:S01]  /*6330*/  SEL R5, RZ, 0xffffffff, P2 ;  /* 0xffffffffff057807 */ /* 0x000fe20001000000 */
[----:B------:R-:W-:Y:S01]  /*6340*/  BSSY B1, `(.L_x_95) ;  /* 0x000004f000017945 */ /* 0x000fe20003800000 */
[----:B------:R-:W-:Y:S01]  /*6350*/  @P1 LOP3.LUT P2, RZ, R48, 0xff, RZ, 0xc0, !PT ;  /* 0x000000ff30ff1812 */ /* 0x000fe2000784c0ff */
[----:B------:R-:W-:Y:S01]  /*6360*/  IMAD.MOV.U32 R67, RZ, RZ, 0x1 ;  /* 0x00000001ff437424 */ /* 0x000fe200078e00ff */
[----:B------:R-:W-:Y:S01]  /*6370*/  @P1 SEL R0, RZ, 0xffffffff, P4 ;  /* 0xffffffffff001807 */ /* 0x000fe20002000000 */
[----:B------:R-:W-:Y:S01]  /*6380*/  IMAD.IADD R25, R23, 0x1, R2 ;  /* 0x0000000117197824 */ /* 0x000fe200078e0202 */
[----:B------:R-:W-:Y:S01]  /*6390*/  LEA R27, R22, UR48, 0x3 ;  /* 0x00000030161b7c11 */ /* 0x000fe2000f8e18ff */
[----:B------:R-:W-:Y:S01]  /*63a0*/  ULOP3.LUT UR4, UR54, 0x1, URZ, 0x3c, !UPT ;  /* 0x0000000136047892 */ /* 0x000fe2000f8e3cff */
[----:B------:R-:W-:Y:S01]  /*63b0*/  @P0 SEL R0, R5, R0, !P2 ;  /* 0x0000000005000207 */ /* 0x000fe20005000000 */
[----:B------:R-:W-:Y:S01]  /*63c0*/  USHF.L.U32 UR12, UR51, 0x6, URZ ;  /* 0x00000006330c7899 */ /* 0x000fe200080006ff */
[----:B------:R-:W-:Y:S01]  /*63d0*/  R2UR UR6, R53 ;  /* 0x00000000350672ca */ /* 0x000fe200000e0000 */
[----:B------:R-:W-:Y:S01]  /*63e0*/  IMAD.U32 R66, RZ, RZ, UR49 ;  /* 0x00000031ff427e24 */ /* 0x000fe2000f8e00ff */
[----:B------:R-:W-:Y:S01]  /*63f0*/  @P1 LOP3.LUT R0, R0, 0x1, RZ, 0xc0, !PT ;  /* 0x0000000100001812 */ /* 0x000fe200078ec0ff */
[----:B------:R-:W-:Y:S01]  /*6400*/  IMAD.U32 R65, RZ, RZ, UR4 ;  /* 0x00000004ff417e24 */ /* 0x000fe2000f8e00ff */
[----:B------:R-:W-:Y:S01]  /*6410*/  R2UR UR13, R52 ;  /* 0x00000000340d72ca */ /* 0x000fe200000e0000 */
[----:B------:R-:W-:Y:S01]  /*6420*/  IMAD.U32 R61, RZ, RZ, UR12 ;  /* 0x0000000cff3d7e24 */ /* 0x000fe2000f8e00ff */
[----:B------:R-:W-:Y:S01]  /*6430*/  ISETP.NE.U32.OR P6, PT, R0, 0x1, !P1 ;  /* 0x000000010000780c */ /* 0x000fe20004fc5470 */
[----:B------:R-:W-:Y:S01]  /*6440*/  IMAD.U32 R0, RZ, RZ, UR49 ;  /* 0x00000031ff007e24 */ /* 0x000fe2000f8e00ff */
[----:B-1----:R-:W-:Y:S01]  /*6450*/  UIMAD.WIDE.U32 UR4, UR12, UR9, URZ ;  /* 0x000000090c0472a5 */ /* 0x002fe2000f8e00ff */
[----:B------:R-:W-:Y:S01]  /*6460*/  PLOP3.LUT P3, PT, PT, PT, UP1, 0x80, 0x8 ;  /* 0x000000000008781c */ /* 0x000fe20003f6f018 */
[----:B------:R-:W-:Y:S01]  /*6470*/  UISETP.NE.AND UP0, UPT, UR8, 0x1, UPT ;  /* 0x000000010800788c */ /* 0x000fe2000bf05270 */
[----:B------:R-:W-:Y:S02]  /*6480*/  LOP3.LUT P5, R62, R48, 0xff, RZ, 0xc0, !PT ;  /* 0x000000ff303e7812 */ /* 0x000fe400078ac0ff */
[----:B------:R-:W-:Y:S02]  /*6490*/  CS2R R38, SRZ ;  /* 0x0000000000267805 */ /* 0x000fe4000001ff00 */
[----:B------:R-:W-:Y:S02]  /*64a0*/  LEA R0, R0, UR48, 0x3 ;  /* 0x0000003000007c11 */ /* 0x000fe4000f8e18ff */
[----:B------:R-:W-:Y:S01]  /*64b0*/  CS2R R36, SRZ ;  /* 0x0000000000247805 */ /* 0x000fe2000001ff00 */
[----:B------:R-:W-:Y:S01]  /*64c0*/  UMOV UR4, UR5 ;  /* 0x0000000500047c82 */ /* 0x000fe20008000000 */
[----:B------:R-:W-:Y:S01]  /*64d0*/  SEL R4, RZ, 0xffffffff, P4 ;  /* 0xffffffffff047807 */ /* 0x000fe20002000000 */
[----:B------:R-:W-:Y:S01]  /*64e0*/  USHF.R.U32.HI UR4, URZ, UR10, UR4 ;  /* 0x0000000aff047299 */ /* 0x000fe20008011604 */
[----:B------:R-:W-:Y:S02]  /*64f0*/  P2R R63, PR, RZ, 0x40 ;  /* 0x00000040ff3f7803 */ /* 0x000fe40000000000 */
[----:B------:R-:W-:Y:S02]  /*6500*/  CS2R R30, SRZ ;  /* 0x00000000001e7805 */ /* 0x000fe4000001ff00 */
[----:B------:R-:W-:Y:S01]  /*6510*/  @P6 SHF.L.U32 R3, R65, 0x1f, RZ ;  /* 0x0000001f41036819 */ /* 0x000fe200000006ff */
[----:B------:R-:W-:Y:S01]  /*6520*/  USEL UR4, UR12, UR4, !UP0 ;  /* 0x000000040c047287 */ /* 0x000fe2000c000000 */
[----:B------:R-:W-:Y:S01]  /*6530*/  @P3 SEL R4, R5, R4, !P5 ;  /* 0x0000000405043207 */ /* 0x000fe20006800000 */
[----:B------:R-:W-:Y:S01]  /*6540*/  UISETP.NE.AND UP0, UPT, UR11, 0x1, UPT ;  /* 0x000000010b00788c */ /* 0x000fe2000bf05270 */
[----:B------:R1:W3:Y:S01]  /*6550*/  @P6 SYNCS.PHASECHK.TRANS64.TRYWAIT P1, [R0+URZ+0xd0], R3 ;  /* 0x0000d003000065a7 */ /* 0x0002e200080211ff */
[----:B------:R-:W-:Y:S01]  /*6560*/  UIMAD.WIDE.U32 UR6, UR4, UR6, URZ ;  /* 0x00000006040672a5 */ /* 0x000fe2000f8e00ff */
[----:B------:R-:W-:Y:S01]  /*6570*/  LOP3.LUT R4, R4, 0x1, RZ, 0xc0, !PT ;  /* 0x0000000104047812 */ /* 0x000fe200078ec0ff */
[----:B------:R-:W-:Y:S01]  /*6580*/  IMAD.U32 R60, RZ, RZ, UR4 ;  /* 0x00000004ff3c7e24 */ /* 0x000fe2000f8e00ff */
[----:B------:R-:W-:Y:S02]  /*6590*/  CS2R R28, SRZ ;  /* 0x00000000001c7805 */ /* 0x000fe4000001ff00 */
[----:B------:R-:W-:Y:S01]  /*65a0*/  PLOP3.LUT P2, PT, PT, PT, UP0, 0x80, 0x8 ;  /* 0x000000000008781c */ /* 0x000fe20003f4f008 */
[----:B------:R-:W-:Y:S01]  /*65b0*/  IMAD R6, RZ, RZ, -UR4 ;  /* 0x80000004ff067e24 */ /* 0x000fe2000f8e02ff */
[----:B------:R-:W-:Y:S01]  /*65c0*/  UMOV UR5, UR7 ;  /* 0x0000000700057c82 */ /* 0x000fe20008000000 */
[----:B------:R-:W-:Y:S01]  /*65d0*/  IMAD.U32 R59, RZ, RZ, UR4 ;  /* 0x00000004ff3b7e24 */ /* 0x000fe2000f8e00ff */
[----:B------:R-:W-:Y:S01]  /*65e0*/  USHF.R.U32.HI UR5, URZ, UR13, UR5 ;  /* 0x0000000dff057299 */ /* 0x000fe20008011605 */
[----:B------:R-:W-:Y:S05]  /*65f0*/  IMAD R61, R6, UR8, R61 ;  /* 0x00000008063d7c24 */ /* 0x000fea000f8e023d */
[----:B------:R-:W-:Y:S02]  /*6600*/  SEL R60, R60, UR5, !P2 ;  /* 0x000000053c3c7c07 */ /* 0x000fe4000d000000 */
[----:B------:R-:W-:Y:S03]  /*6610*/  ISETP.NE.U32.AND P2, PT, R4, 0x1, PT ;  /* 0x000000010400780c */ /* 0x000fe60003f45070 */
[----:B------:R-:W-:Y:S01]  /*6620*/  IMAD.MOV R5, RZ, RZ, -R60 ;  /* 0x000000ffff057224 */ /* 0x000fe200078e0a3c */
[----:B------:R-:W-:Y:S02]  /*6630*/  P2R R68, PR, RZ, 0x4 ;  /* 0x00000004ff447803 */ /* 0x000fe40000000000 */
[----:B-1----:R-:W-:Y:S01]  /*6640*/  SHF.L.U32 R3, R45, 0x1f, RZ ;  /* 0x0000001f2d037819 */ /* 0x002fe200000006ff */
[----:B------:R-:W-:Y:S03]  /*6650*/  IMAD R59, R5, UR11, R59 ;  /* 0x0000000b053b7c24 */ /* 0x000fe6000f8e023b */
[----:B------:R1:W4:Y:S01]  /*6660*/  SYNCS.PHASECHK.TRANS64.TRYWAIT P0, [R27+URZ+0x120], R3 ;  /* 0x000120031b0075a7 */ /* 0x00032200080011ff */
[----:B---3--:R-:W-:Y:S01]  /*6670*/  @P6 SEL R67, RZ, 0x1, !P1 ;  /* 0x00000001ff436807 */ /* 0x008fe20004800000 */
[----:B-1----:R-:W-:Y:S06]  /*6680*/  @!P6 BRA `(.L_x_96) ;  /* 0x000000000068e947 */ /* 0x002fec0003800000 */
[----:B------:R-:W-:Y:S01]  /*6690*/  HFMA2 R31, -RZ, RZ, 0, 0 ;  /* 0x00000000ff1f7431 */ /* 0x000fe200000001ff */
[----:B------:R-:W-:Y:S01]  /*66a0*/  ISETP.NE.AND P1, PT, R67, RZ, PT ;  /* 0x000000ff4300720c */ /* 0x000fe20003f25270 */
[----:B------:R-:W-:Y:S01]  /*66b0*/  IMAD.U32 R2, RZ, RZ, UR49 ;  /* 0x00000031ff027e24 */ /* 0x000fe2000f8e00ff */
[----:B------:R-:W-:Y:S11]  /*66c0*/  BSSY B0, `(.L_x_97) ;  /* 0x0000005000007945 */ /* 0x000ff60003800000 */
[----:B------:R-:W-:Y:S05]  /*66d0*/  @P1 BRA `(.L_x_98) ;  /* 0x00000000000c1947 */ /* 0x000fea0003800000 */
[----:B------:R-:W-:Y:S04]  /*66e0*/  SHF.L.U32 R4, R65, 0x1f, RZ ;  /* 0x0000001f41047819 */ /* 0x000fe800000006ff */
[----:B------:R-:W1:Y:S02]  /*66f0*/  SYNCS.PHASECHK.TRANS64.TRYWAIT P1, [R0+URZ+0xd0], R4 ;  /* 0x0000d004000075a7 */ /* 0x000e6400080211ff */
[----:B-1----:R-:W-:Y:S05]  /*6700*/  @!P1 BRA `(.L_x_99) ;  /* 0x0000002000349947 */ /* 0x002fea0003800000 */
.L_x_98:
[----:B------:R-:W-:Y:S05]  /*6710*/  BSYNC B0 ;  /* 0x0000000000007941 */ /* 0x000fea0003800000 */
.L_x_97:
[----:B------:R-:W-:Y:S01]  /*6720*/  ISETP.NE.AND P1, PT, R68, RZ, PT ;  /* 0x000000ff4400720c */ /* 0x000fe20003f25270 */
[----:B------:R-:W-:Y:S01]  /*6730*/  IMAD.MOV.U32 R30, RZ, RZ, RZ ;  /* 0x000000ffff1e7224 */ /* 0x000fe200078e00ff */
[----:B------:R-:W-:Y:S02]  /*6740*/  CS2R R28, SRZ ;  /* 0x00000000001c7805 */ /* 0x000fe4000001ff00 */
[----:B------:R-:W-:Y:S02]  /*6750*/  CS2R R38, SRZ ;  /* 0x0000000000267805 */ /* 0x000fe4000001ff00 */
[----:B------:R-:W-:Y:S07]  /*6760*/  CS2R R36, SRZ ;  /* 0x0000000000247805 */ /* 0x000fee000001ff00 */
[----:B------:R-:W-:Y:S01]  /*6770*/  @P1 IMAD R2, R2, 0x800, R46 ;  /* 0x0000080002021824 */ /* 0x000fe200078e022e */
[----:B------:R-:W-:Y:S05]  /*6780*/  @P1 WARPSYNC.ALL ;  /* 0x0000000000001948 */ /* 0x000fea0003800000 */
[----:B------:R-:W-:Y:S01]  /*6790*/  @P1 LEA R2, R2, UR48, 0x1 ;  /* 0x0000003002021c11 */ /* 0x000fe2000f8e08ff */
[----:B------:R-:W-:Y:S04]  /*67a0*/  UIADD3 UR4, UPT, UPT, UR49, 0x1, URZ ;  /* 0x0000000131047890 */ /* 0x000fe8000fffe0ff */
[----:B------:R3:W2:Y:S01]  /*67b0*/  @P1 LDSM.16.M88.4 R28, [R2+0x200] ;  /* 0x00020000021c183b */ /* 0x0006a20000000200 */
[----:B------:R-:W-:Y:S01]  /*67c0*/  UISETP.NE.AND UP0, UPT, UR4, 0x3, UPT ;  /* 0x000000030400788c */ /* 0x000fe2000bf05270 */
[----:B-1----:R-:W-:Y:S03]  /*67d0*/  @P1 IMAD R0, R57, 0x2, R2 ;  /* 0x0000000239001824 */ /* 0x002fe600078e0202 */
[----:B------:R-:W-:Y:S02]  /*67e0*/  USEL UR5, URZ, 0x1, UP0 ;  /* 0x00000001ff057887 */ /* 0x000fe40008000000 */
[----:B------:R3:W1:Y:S01]  /*67f0*/  @P1 LDSM.16.M88.4 R36, [R0+0x200] ;  /* 0x000200000024183b */ /* 0x0006620000000200 */
[----:B------:R-:W-:Y:S03]  /*6800*/  USEL UR4, UR4, URZ, UP0 ;  /* 0x000000ff04047287 */ /* 0x000fe60008000000 */
[----:B------:R-:W-:Y:S03]  /*6810*/  LOP3.LUT R65, R65, UR5, RZ, 0x3c, !PT ;  /* 0x0000000541417c12 */ /* 0x000fe6000f8e3cff */
[----:B------:R-:W-:Y:S02]  /*6820*/  IMAD.U32 R66, RZ, RZ, UR4 ;  /* 0x00000004ff427e24 */ /* 0x000fe4000f8e00ff */
.L_x_96:
[----:B------:R-:W-:Y:S05]  /*6830*/  BSYNC B1 ;  /* 0x0000000000017941 */ /* 0x000fea0003800000 */
.L_x_95:
[----:B---3--:R-:W-:Y:S04]  /*6840*/  SHF.R.U32.HI R0, RZ, 0x15, R25 ;  /* 0x00000015ff007819 */ /* 0x008fe80000011619 */
[----:B------:R-:W-:Y:S01]  /*6850*/  LOP3.LUT P1, RZ, R0, 0x3, R49, 0x48, !PT ;  /* 0x0000000300ff7812 */ /* 0x000fe20007824831 */
[----:B------:R-:W-:Y:S01]  /*6860*/  @!UPT UIADD3 URZ, UPT, UPT, URZ, URZ, URZ ;  /* 0x000000fffffff290 */ /* 0x000fe2000fffe0ff */
[----:B----4-:R-:W-:Y:S11]  /*6870*/  @P0 BRA `(.L_x_100) ;  /* 0x0000000000080947 */ /* 0x010ff60003800000 */
[----:B------:R-:W3:Y:S02]  /*6880*/  SYNCS.PHASECHK.TRANS64.TRYWAIT P0, [R27+URZ+0x120], R3 ;  /* 0x000120031b0075a7 */ /* 0x000ee400080011ff */
[----:B---3--:R-:W-:Y:S05]  /*6890*/  @!P0 BRA `(.L_x_101) ;  /* 0x0000001c00e48947 */ /* 0x008fea0003800000 */
.L_x_100:
[----:B------:R-:W-:Y:S05]  /*68a0*/  @!P1 BRA `(.L_x_102) ;  /* 0x0000000000409947 */ /* 0x000fea0003800000 */
[----:B------:R-:W4:Y:S01]  /*68b0*/  LDCU.64 UR8, c[0x4][0x70] ;  /* 0x01000e00ff0877ac */ /* 0x000f220008000a00 */
[----:B---3--:R-:W-:Y:S01]  /*68c0*/  MOV R3, 0x0 ;  /* 0x0000000000037802 */ /* 0x008fe20000000f00 */
[----:B------:R-:W-:Y:S02]  /*68d0*/  HFMA2 R12, -RZ, RZ, 0, 5.9604644775390625e-08 ;  /* 0x00000001ff0c7431 */ /* 0x000fe400000001ff */
[----:B------:R-:W-:Y:S02]  /*68e0*/  IMAD.MOV.U32 R8, RZ, RZ, 0x192 ;  /* 0x00000192ff087424 */ /* 0x000fe400078e00ff */
[----:B------:R-:W-:Y:S01]  /*68f0*/  IMAD.MOV.U32 R13, RZ, RZ, RZ ;  /* 0x000000ffff0d7224 */ /* 0x000fe200078e00ff */
[----:B------:R-:W3:Y:S01]  /*6900*/  LDCU.64 UR6, c[0x4][0x78] ;  /* 0x01000f00ff0677ac */ /* 0x000ee20008000a00 */
[----:B------:R-:W1:Y:S01]  /*6910*/  LDC.64 R2, c[0x4][R3] ;  /* 0x0100000003027b82 */ /* 0x000e620000000a00 */
[----:B------:R-:W5:Y:S01]  /*6920*/  LDCU.64 UR4, c[0x4][0x10] ;  /* 0x01000200ff0477ac */ /* 0x000f620008000a00 */
[----:B----4-:R-:W-:Y:S01]  /*6930*/  MOV R5, UR9 ;  /* 0x0000000900057c02 */ /* 0x010fe20008000f00 */
[----:B------:R-:W-:Y:S01]  /*6940*/  IMAD.U32 R4, RZ, RZ, UR8 ;  /* 0x00000008ff047e24 */ /* 0x000fe2000f8e00ff */
[----:B---3--:R-:W-:Y:S01]  /*6950*/  MOV R7, UR7 ;  /* 0x0000000700077c02 */ /* 0x008fe20008000f00 */
[----:B------:R-:W-:Y:S01]  /*6960*/  IMAD.U32 R6, RZ, RZ, UR6 ;  /* 0x00000006ff067e24 */ /* 0x000fe2000f8e00ff */
[----:B-----5:R-:W-:Y:S01]  /*6970*/  MOV R11, UR5 ;  /* 0x00000005000b7c02 */ /* 0x020fe20008000f00 */
[----:B------:R-:W-:Y:S02]  /*6980*/  IMAD.U32 R10, RZ, RZ, UR4 ;  /* 0x00000004ff0a7e24 */ /* 0x000fe4000f8e00ff */
[----:B------:R-:W-:Y:S07]  /*6990*/  LEPC R20, `(.L_x_102) ;  /* 0x000000001014794e */ /* 0x000fee0000000000 */
[----:B-12---:R-:W-:Y:S05]  /*69a0*/  CALL.ABS.NOINC R2 ;  /* 0x0000000002007343 */ /* 0x006fea0003c00000 */
.L_x_102:
[----:B------:R-:W-:Y:S05]  /*69b0*/  WARPSYNC.ALL ;  /* 0x0000000000007948 */ /* 0x000fea0003800000 */
[----:B------:R-:W-:Y:S01]  /*69c0*/  R2UR UR4, R25 ;  /* 0x00000000190472ca */ /* 0x000fe200000e0000 */
[----:B--23--:R-:W-:Y:S01]  /*69d0*/  HADD2.F32 R3, -RZ, R28.H0_H0 ;  /* 0x2000001cff037230 */ /* 0x00cfe20000004100 */
[----:B------:R-:W-:Y:S01]  /*69e0*/  SHF.L.U32 R64, R57, 0x1, RZ ;  /* 0x0000000139407819 */ /* 0x000fe200000006ff */
[----:B------:R-:W-:Y:S01]  /*69f0*/  HADD2.F32 R20, -RZ, R30.H0_H0 ;  /* 0x2000001eff147230 */ /* 0x000fe20000004100 */
[----:B------:R-:W-:Y:S01]  /*6a00*/  ISETP.NE.AND P0, PT, R47, RZ, PT ;  /* 0x000000ff2f00720c */ /* 0x000fe20003f05270 */
[----:B------:R-:W-:Y:S08]  /*6a10*/  BSSY.RECONVERGENT B0, `(.L_x_103) ;  /* 0x0000050000007945 */ /* 0x000ff00003800200 */
[----:B------:R-:W2:Y:S02]  /*6a20*/  LDTM.16dp256bit.x4 R4, tmem[UR4] ;  /* 0x00000004000479ee */ /* 0x000ea40008120000 */
[C---:B--2---:R-:W-:Y:S01]  /*6a30*/  FMUL R0, R24.reuse, R4 ;  /* 0x0000000418007220 */ /* 0x044fe20000400000 */
[----:B------:R-:W-:Y:S02]  /*6a40*/  HADD2.F32 R4, -RZ, R28.H1_H1 ;  /* 0x3000001cff047230 */ /* 0x000fe40000004100 */
[----:B------:R-:W-:Y:S01]  /*6a50*/  FMUL R2, R24, R5 ;  /* 0x0000000518027220 */ /* 0x000fe20000400000 */
[--C-:B------:R-:W-:Y:S02]  /*6a60*/  HADD2.F32 R5, -RZ, R29.reuse.H0_H0 ;  /* 0x2000001dff057230 */ /* 0x100fe40000004100 */
[----:B------:R-:W-:Y:S01]  /*6a70*/  FFMA R0, R26, R3, R0 ;  /* 0x000000031a007223 */ /* 0x000fe20000000000 */
[----:B------:R-:W-:Y:S01]  /*6a80*/  FMUL R3, R24, R6 ;  /* 0x0000000618037220 */ /* 0x000fe20000400000 */
[----:B------:R-:W-:Y:S02]  /*6a90*/  HADD2.F32 R6, -RZ, R29.H1_H1 ;  /* 0x3000001dff067230 */ /* 0x000fe40000004100 */
[----:B------:R-:W-:Y:S01]  /*6aa0*/  FFMA R2, R26, R4, R2 ;  /* 0x000000041a027223 */ /* 0x000fe20000000002 */
[----:B------:R-:W-:Y:S01]  /*6ab0*/  FMUL R7, R24, R7 ;  /* 0x0000000718077220 */ /* 0x000fe20000400000 */
[----:B------:R-:W-:Y:S01]  /*6ac0*/  FFMA R3, R26, R5, R3 ;  /* 0x000000051a037223 */ /* 0x000fe20000000003 */
[C---:B------:R-:W-:Y:S01]  /*6ad0*/  FMUL R4, R24.reuse, R8 ;  /* 0x0000000818047220 */ /* 0x040fe20000400000 */
[----:B------:R-:W-:Y:S01]  /*6ae0*/  FMUL R5, R24, R9 ;  /* 0x0000000918057220 */ /* 0x000fe20000400000 */
[----:B------:R-:W-:Y:S01]  /*6af0*/  F2FP.F16.F32.PACK_AB R32, R2, R0 ;  /* 0x000000000220723e */ /* 0x000fe200000000ff */
[C---:B------:R-:W-:Y:S01]  /*6b00*/  FFMA R7, R26.reuse, R6, R7 ;  /* 0x000000061a077223 */ /* 0x040fe20000000007 */
[----:B------:R-:W-:Y:S02]  /*6b10*/  HADD2.F32 R0, -RZ, R30.H1_H1 ;  /* 0x3000001eff007230 */ /* 0x000fe40000004100 */
[----:B------:R-:W-:Y:S01]  /*6b20*/  FFMA R4, R26, R20, R4 ;  /* 0x000000141a047223 */ /* 0x000fe20000000004 */
[--C-:B------:R-:W-:Y:S02]  /*6b30*/  HADD2.F32 R2, -RZ, R31.reuse.H0_H0 ;  /* 0x2000001fff027230 */ /* 0x100fe40000004100 */
[----:B------:R-:W-:Y:S01]  /*6b40*/  FMUL R6, R24, R10 ;  /* 0x0000000a18067220 */ /* 0x000fe20000400000 */
[----:B------:R-:W-:Y:S01]  /*6b50*/  F2FP.F16.F32.PACK_AB R33, R7, R3 ;  /* 0x000000030721723e */ /* 0x000fe200000000ff */
[----:B------:R-:W-:Y:S02]  /*6b60*/  HADD2.F32 R3, -RZ, R31.H1_H1 ;  /* 0x3000001fff037230 */ /* 0x000fe40000004100 */
[----:B------:R-:W-:Y:S01]  /*6b70*/  FFMA R5, R26, R0, R5 ;  /* 0x000000001a057223 */ /* 0x000fe20000000005 */
[C---:B------:R-:W-:Y:S01]  /*6b80*/  FMUL R11, R24.reuse, R11 ;  /* 0x0000000b180b7220 */ /* 0x040fe20000400000 */
[--C-:B-1----:R-:W-:Y:S02]  /*6b90*/  HADD2.F32 R7, -RZ, R36.reuse.H0_H0 ;  /* 0x20000024ff077230 */ /* 0x102fe40000004100 */
[C---:B------:R-:W-:Y:S01]  /*6ba0*/  FMUL R8, R24.reuse, R12 ;  /* 0x0000000c18087220 */ /* 0x040fe20000400000 */
[----:B------:R-:W-:Y:S02]  /*6bb0*/  HADD2.F32 R0, -RZ, R36.H1_H1 ;  /* 0x30000024ff007230 */ /* 0x000fe40000004100 */
[----:B------:R-:W-:Y:S01]  /*6bc0*/  FMUL R9, R24, R13 ;  /* 0x0000000d18097220 */ /* 0x000fe20000400000 */
[C---:B------:R-:W-:Y:S01]  /*6bd0*/  FFMA R6, R26.reuse, R2, R6 ;  /* 0x000000021a067223 */ /* 0x040fe20000000006 */
[C---:B------:R-:W-:Y:S01]  /*6be0*/  FFMA R11, R26.reuse, R3, R11 ;  /* 0x000000031a0b7223 */ /* 0x040fe2000000000b */
[C---:B------:R-:W-:Y:S01]  /*6bf0*/  FFMA R8, R26.reuse, R7, R8 ;  /* 0x000000071a087223 */ /* 0x040fe20000000008 */
[----:B------:R-:W-:Y:S01]  /*6c00*/  FFMA R9, R26, R0, R9 ;  /* 0x000000001a097223 */ /* 0x000fe20000000009 */
[--C-:B------:R-:W-:Y:S02]  /*6c10*/  HADD2.F32 R2, -RZ, R37.reuse.H0_H0 ;  /* 0x20000025ff027230 */ /* 0x100fe40000004100 */
[C---:B------:R-:W-:Y:S01]  /*6c20*/  FMUL R10, R24.reuse, R14 ;  /* 0x0000000e180a7220 */ /* 0x040fe20000400000 */
[----:B------:R-:W-:Y:S02]  /*6c30*/  HADD2.F32 R0, -RZ, R37.H1_H1 ;  /* 0x30000025ff007230 */ /* 0x000fe40000004100 */
[----:B------:R-:W-:Y:S01]  /*6c40*/  FMUL R15, R24, R15 ;  /* 0x0000000f180f7220 */ /* 0x000fe20000400000 */
[----:B------:R-:W-:Y:S01]  /*6c50*/  F2FP.F16.F32.PACK_AB R34, R5, R4 ;  /* 0x000000040522723e */ /* 0x000fe200000000ff */
[----:B------:R-:W-:Y:S01]  /*6c60*/  FFMA R10, R26, R2, R10 ;  /* 0x000000021a0a7223 */ /* 0x000fe2000000000a */
[----:B------:R-:W-:Y:S01]  /*6c70*/  FMUL R12, R24, R16 ;  /* 0x00000010180c7220 */ /* 0x000fe20000400000 */
[----:B------:R-:W-:Y:S01]  /*6c80*/  FFMA R15, R26, R0, R15 ;  /* 0x000000001a0f7223 */ /* 0x000fe2000000000f */
[--C-:B------:R-:W-:Y:S01]  /*6c90*/  HADD2.F32 R0, -RZ, R38.reuse.H0_H0 ;  /* 0x20000026ff007230 */ /* 0x100fe20000004100 */
[----:B------:R-:W-:Y:S01]  /*6ca0*/  MOV R5, UR49 ;  /* 0x0000003100057c02 */ /* 0x000fe20008000f00 */
[----:B------:R-:W-:Y:S02]  /*6cb0*/  HADD2.F32 R2, -RZ, R38.H1_H1 ;  /* 0x30000026ff027230 */ /* 0x000fe40000004100 */
[C---:B------:R-:W-:Y:S01]  /*6cc0*/  FMUL R13, R24.reuse, R17 ;  /* 0x00000011180d7220 */ /* 0x040fe20000400000 */
[--C-:B------:R-:W-:Y:S02]  /*6cd0*/  HADD2.F32 R3, -RZ, R39.reuse.H0_H0 ;  /* 0x20000027ff037230 */ /* 0x100fe40000004100 */
[C---:B------:R-:W-:Y:S01]  /*6ce0*/  FMUL R14, R24.reuse, R18 ;  /* 0x00000012180e7220 */ /* 0x040fe20000400000 */
[----:B------:R-:W-:Y:S02]  /*6cf0*/  HADD2.F32 R4, -RZ, R39.H1_H1 ;  /* 0x30000027ff047230 */ /* 0x000fe40000004100 */
[----:B------:R-:W-:Y:S01]  /*6d00*/  FMUL R19, R24, R19 ;  /* 0x0000001318137220 */ /* 0x000fe20000400000 */
[C---:B------:R-:W-:Y:S01]  /*6d10*/  FFMA R12, R26.reuse, R0, R12 ;  /* 0x000000001a0c7223 */ /* 0x040fe2000000000c */
[----:B------:R-:W-:Y:S01]  /*6d20*/  LEA R5, R5, R46, 0xb ;  /* 0x0000002e05057211 */ /* 0x000fe200078e58ff */
[C---:B------:R-:W-:Y:S01]  /*6d30*/  FFMA R13, R26.reuse, R2, R13 ;  /* 0x000000021a0d7223 */ /* 0x040fe2000000000d */
[C---:B------:R-:W-:Y:S01]  /*6d40*/  FFMA R14, R26.reuse, R3, R14 ;  /* 0x000000031a0e7223 */ /* 0x040fe2000000000e */
[----:B------:R-:W-:Y:S01]  /*6d50*/  FFMA R19, R26, R4, R19 ;  /* 0x000000041a137223 */ /* 0x000fe20000000013 */
[----:B------:R-:W-:Y:S02]  /*6d60*/  F2FP.F16.F32.PACK_AB R35, R11, R6 ;  /* 0x000000060b23723e */ /* 0x000fe400000000ff */
[----:B------:R-:W-:Y:S02]  /*6d70*/  LEA R5, R5, UR48, 0x1 ;  /* 0x0000003005057c11 */ /* 0x000fe4000f8e08ff */
[----:B------:R-:W-:Y:S02]  /*6d80*/  F2FP.F16.F32.PACK_AB R8, R9, R8 ;  /* 0x000000080908723e */ /* 0x000fe400000000ff */
[----:B------:R-:W-:Y:S01]  /*6d90*/  F2FP.F16.F32.PACK_AB R9, R15, R10 ;  /* 0x0000000a0f09723e */ /* 0x000fe200000000ff */
[----:B------:R1:W-:Y:S01]  /*6da0*/  STSM.16.M88.4 [R5+0x200], R32 ;  /* 0x0002002005007844 */ /* 0x0003e20000000200 */
[----:B------:R-:W-:Y:S02]  /*6db0*/  F2FP.F16.F32.PACK_AB R10, R13, R12 ;  /* 0x0000000c0d0a723e */ /* 0x000fe400000000ff */
[----:B------:R-:W-:Y:S02]  /*6dc0*/  F2FP.F16.F32.PACK_AB R11, R19, R14 ;  /* 0x0000000e130b723e */ /* 0x000fe400000000ff */
[----:B------:R-:W-:Y:S05]  /*6dd0*/  IADD3 R0, PT, PT, R64, 0x200, R5 ;  /* 0x0000020040007810 */ /* 0x000fea0007ffe005 */
[----:B------:R1:W-:Y:S01]  /*6de0*/  STSM.16.M88.4 [R0], R8 ;  /* 0x0000000800007844 */ /* 0x0003e20000000200 */
[----:B------:R-:W-:Y:S01]  /*6df0*/  @!PT LDS RZ, [RZ] ;  /* 0x00000000fffff984 */ /* 0x000fe20000000800 */
[----:B------:R-:W-:Y:S01]  /*6e00*/  @!PT LDS RZ, [RZ] ;  /* 0x00000000fffff984 */ /* 0x000fe20000000800 */
[----:B------:R-:W-:Y:S01]  /*6e10*/  @!PT LDS RZ, [RZ] ;  /* 0x00000000fffff984 */ /* 0x000fe20000000800 */
[----:B------:R-:W-:Y:S01]  /*6e20*/  @!PT LDS RZ, [RZ] ;  /* 0x00000000fffff984 */ /* 0x000fe20000000800 */
[----:B------:R2:W-:Y:S07]  /*6e30*/  MEMBAR.ALL.CTA ;  /* 0x0000000000007992 */ /* 0x0005ee0000008000 */
[----:B--2---:R-:W2:Y:S02]  /*6e40*/  FENCE.VIEW.ASYNC.S ;  /* 0x00000000000073c6 */ /* 0x004ea40000000000 */
[----:B--2---:R-:W-:Y:S06]  /*6e50*/  BAR.SYNC.DEFER_BLOCKING 0x1, 0x80 ;  /* 0x0042000000007b1d */ /* 0x004fec0000010000 */
[----:B------:R-:W-:Y:S05]  /*6e60*/  @P0 BRA `(.L_x_104) ;  /* 0x0000000000280947 */ /* 0x000fea0003800000 */
[----:B------:R-:W2:Y:S01]  /*6e70*/  LDCU.64 UR6, c[0x0][0x348] ;  /* 0x00006900ff0677ac */ /* 0x000ea20008000a00 */
[----:B------:R-:W-:Y:S02]  /*6e80*/  R2UR UR42, R61 ;  /* 0x000000003d2a72ca */ /* 0x000fe400000e0000 */
[----:B------:R-:W-:Y:S01]  /*6e90*/  R2UR UR43, R59 ;  /* 0x000000003b2b72ca */ /* 0x000fe200000e0000 */
[----:B------:R-:W-:Y:S01]  /*6ea0*/  ULEA UR5, UR49, UR48, 0xc ;  /* 0x0000003031057291 */ /* 0x000fe2000f8e60ff */
[----:B------:R-:W-:Y:S03]  /*6eb0*/  R2UR UR44, R60 ;  /* 0x000000003c2c72ca */ /* 0x000fe600000e0000 */
[----:B------:R-:W-:Y:S02]  /*6ec0*/  UIADD3 UR40, UPT, UPT, UR5, 0x200, URZ ;  /* 0x0000020005287890 */ /* 0x000fe4000fffe0ff */
[----:B--2---:R-:W-:Y:S04]  /*6ed0*/  UIADD3 UR4, UP0, UPT, UR6, 0x680, URZ ;  /* 0x0000068006047890 */ /* 0x004fe8000ff1e0ff */
[----:B------:R-:W-:Y:S09]  /*6ee0*/  UIADD3.X UR5, UPT, UPT, URZ, UR7, URZ, UP0, !UPT ;  /* 0x00000007ff057290 */ /* 0x000ff200087fe4ff */
[----:B------:R2:W-:Y:S02]  /*6ef0*/  UTMASTG.4D.IM2COL [UR40], [UR4] ;  /* 0x00000028040073b5 */ /* 0x0005e40008058000 */
[----:B--2---:R0:W-:Y:S02]  /*6f00*/  UTMACMDFLUSH ;  /* 0x00000000000079b7 */ /* 0x0041e40000000000 */
.L_x_104:
[----:B------:R-:W-:Y:S05]  /*6f10*/  BSYNC.RECONVERGENT B0 ;  /* 0x0000000000007941 */ /* 0x000fea0003800200 */
.L_x_103:
[----:B------:R-:W-:Y:S01]  /*6f20*/  UIADD3 UR42, UPT, UPT, UR49, 0x1, URZ ;  /* 0x00000001312a7890 */ /* 0x000fe2000fffe0ff */
[----:B------:R-:W-:Y:S03]  /*6f30*/  BSSY.RECONVERGENT B0, `(.L_x_105) ;  /* 0x0000005000007945 */ /* 0x000fe60003800200 */
[----:B------:R-:W-:Y:S04]  /*6f40*/  UISETP.NE.AND UP0, UPT, UR42, 0x3, UPT ;  /* 0x000000032a00788c */ /* 0x000fe8000bf05270 */
[----:B------:R-:W-:Y:S01]  /*6f50*/  USEL UR40, UR42, URZ, UP0 ;  /* 0x000000ff2a287287 */ /* 0x000fe20008000000 */
[----:B------:R-:W-:Y:S11]  /*6f60*/  @P0 BRA `(.L_x_106) ;  /* 0x0000000000040947 */ /* 0x000ff60003800000 */
[----:B------:R-:W-:Y:S04]  /*6f70*/  DEPBAR.LE SB0, 0x1 ;  /* 0x000080400000791a */ /* 0x000fe80000000000 */
.L_x_106:
[----:B------:R-:W-:Y:S05]  /*6f80*/  BSYNC.RECONVERGENT B0 ;  /* 0x0000000000007941 */ /* 0x000fea0003800200 */
.L_x_105:
[----:B------:R-:W-:Y:S01]  /*6f90*/  BAR.SYNC.DEFER_BLOCKING 0x1, 0x80 ;  /* 0x0042000000007b1d */ /* 0x000fe20000010000 */
[----:B------:R-:W-:Y:S01]  /*6fa0*/  ISETP.NE.AND P1, PT, R63, RZ, PT ;  /* 0x000000ff3f00720c */ /* 0x000fe20003f25270 */
[----:B------:R-:W-:Y:S01]  /*6fb0*/  UISETP.NE.AND UP0, UPT, UR53, URZ, UPT ;  /* 0x000000ff3500728c */ /* 0x000fe2000bf05270 */
[----:B------:R-:W-:Y:S11]  /*6fc0*/  LEA R3, R66, UR48, 0x3 ;  /* 0x0000003042037c11 */ /* 0x000ff6000f8e18ff */
[----:B------:R-:W-:Y:S01]  /*6fd0*/  @P1 SHF.L.U32 R4, R65, 0x1f, RZ ;  /* 0x0000001f41041819 */ /* 0x000fe200000006ff */
[----:B------:R-:W-:Y:S06]  /*6fe0*/  BRA.U !UP0, `(.L_x_107) ;  /* 0x0000000108247547 */ /* 0x000fec000b800000 */
[----:B-1----:R-:W1:Y:S01]  /*6ff0*/  S2R R0, SR_CgaCtaId ;  /* 0x0000000000007919 */ /* 0x002e620000008800 */
[----:B------:R-:W-:Y:S01]  /*7000*/  IMAD.U32 R2, RZ, RZ, UR50 ;  /* 0x00000032ff027e24 */ /* 0x000fe2000f8e00ff */
[----:B------:R-:W-:Y:S04]  /*7010*/  UIADD3 UR4, UPT, UPT, UR50, 0x1, URZ ;  /* 0x0000000132047890 */ /* 0x000fe8000fffe0ff */
[----:B------:R-:W-:Y:S01]  /*7020*/  @P1 LEA R2, R2, UR48, 0x3 ;  /* 0x0000003002021c11 */ /* 0x000fe2000f8e18ff */
[----:B------:R-:W-:Y:S04]  /*7030*/  UISETP.NE.AND UP0, UPT, UR4, 0x3, UPT ;  /* 0x000000030400788c */ /* 0x000fe8000bf05270 */
[----:B------:R-:W-:Y:S01]  /*7040*/  @P1 VIADD R2, R2, 0xe8 ;  /* 0x000000e802021836 */ /* 0x000fe20000000000 */
[----:B------:R-:W-:Y:S04]  /*7050*/  USEL UR50, UR4, URZ, UP0 ;  /* 0x000000ff04327287 */ /* 0x000fe80008000000 */
[----:B-1----:R-:W-:Y:S04]  /*7060*/  @P1 PRMT R0, R0, 0x654, R2 ;  /* 0x0000065400001816 */ /* 0x002fe80000000002 */
[----:B------:R2:W-:Y:S04]  /*7070*/  @P1 SYNCS.ARRIVE.TRANS64.RED.A1T0 RZ, [R0+URZ], RZ ;  /* 0x000000ff00ff19a7 */ /* 0x0005e800081004ff */
.L_x_107:
[----:B------:R-:W3:Y:S01]  /*7080*/  @P1 SYNCS.PHASECHK.TRANS64.TRYWAIT P0, [R3+URZ+0xd0], R4 ;  /* 0x0000d004030015a7 */ /* 0x000ee200080011ff */
[----:B------:R-:W-:Y:S01]  /*7090*/  BSSY B1, `(.L_x_108) ;  /* 0x0000013000017945 */ /* 0x000fe20003800000 */
[----:B---3--:R-:W-:Y:S03]  /*70a0*/  @P1 SEL R67, RZ, 0x1, !P0 ;  /* 0x00000001ff431807 */ /* 0x008fe60004000000 */
[----:B------:R-:W-:Y:S05]  /*70b0*/  @!P1 BRA `(.L_x_109) ;  /* 0x0000000000409947 */ /* 0x000fea0003800000 */
[----:B------:R-:W-:Y:S01]  /*70c0*/  ISETP.NE.AND P1, PT, R68, RZ, PT ;  /* 0x000000ff4400720c */ /* 0x000fe20003f25270 */
[----:B------:R-:W-:Y:S01]  /*70d0*/  BSSY B0, `(.L_x_110) ;  /* 0x0000009000007945 */ /* 0x000fe20003800000 */
[----:B------:R-:W-:Y:S11]  /*70e0*/  ISETP.NE.AND P0, PT, R67, RZ, PT ;  /* 0x000000ff4300720c */ /* 0x000ff60003f05270 */
[----:B------:R-:W-:Y:S05]  /*70f0*/  @P1 IMAD R2, R66, 0x800, R46 ;  /* 0x0000080042021824 */ /* 0x000fea00078e022e */
[----:B------:R-:W-:Y:S05]  /*7100*/  @P1 LEA R2, R2, UR48, 0x1 ;  /* 0x0000003002021c11 */ /* 0x000fea000f8e08ff */
[----:B-12---:R-:W-:Y:S01]  /*7110*/  @P1 IMAD.IADD R0, R64, 0x1, R2 ;  /* 0x0000000140001824 */ /* 0x006fe200078e0202 */
[----:B------:R-:W-:Y:S06]  /*7120*/  @P0 BRA `(.L_x_111) ;  /* 0x00000000000c0947 */ /* 0x000fec0003800000 */
[----:B------:R-:W-:Y:S04]  /*7130*/  SHF.L.U32 R65, R65, 0x1f, RZ ;  /* 0x0000001f41417819 */ /* 0x000fe800000006ff */
[----:B------:R-:W1:Y:S02]  /*7140*/  SYNCS.PHASECHK.TRANS64.TRYWAIT P0, [R3+URZ+0xd0], R65 ;  /* 0x0000d041030075a7 */ /* 0x000e6400080011ff */
[----:B-1----:R-:W-:Y:S05]  /*7150*/  @!P0 BRA `(.L_x_112) ;  /* 0x0000001400c88947 */ /* 0x002fea0003800000 */
.L_x_111:
[----:B------:R-:W-:Y:S05]  /*7160*/  BSYNC B0 ;  /* 0x0000000000007941 */ /* 0x000fea0003800000 */
.L_x_110:
[----:B------:R-:W-:Y:S11]  /*7170*/  ISETP.NE.AND P0, PT, R68, RZ, PT ;  /* 0x000000ff4400720c */ /* 0x000ff60003f05270 */
[----:B------:R-:W-:Y:S02]  /*7180*/  @!UPT UIADD3 URZ, UPT, UPT, URZ, URZ, URZ ;  /* 0x000000fffffff290 */ /* 0x000fe4000fffe0ff */
[----:B------:R-:W-:Y:S05]  /*7190*/  @P0 WARPSYNC.ALL ;  /* 0x0000000000000948 */ /* 0x000fea0003800000 */
[----:B------:R3:W4:Y:S04]  /*71a0*/  @P0 LDSM.16.M88.4 R28, [R2+0x200] ;  /* 0x00020000021c083b */ /* 0x0007280000000200 */
[----:B------:R3:W2:Y:S02]  /*71b0*/  @P0 LDSM.16.M88.4 R36, [R0+0x200] ;  /* 0x000200000024083b */ /* 0x0006a40000000200 */
.L_x_109:
[----:B------:R-:W-:Y:S05]  /*71c0*/  BSYNC B1 ;  /* 0x0000000000017941 */ /* 0x000fea0003800000 */
.L_x_108:
[----:B-123--:R-:W-:Y:S05]  /*71d0*/  VIADD R0, R25, 0x20 ;  /* 0x0000002019007836 */ /* 0x00efea0000000000 */
[----:B------:R-:W-:Y:S04]  /*71e0*/  SHF.R.U32.HI R0, RZ, 0x15, R0 ;  /* 0x00000015ff007819 */ /* 0x000fe80000011600 */
[----:B------:R-:W-:Y:S11]  /*71f0*/  LOP3.LUT P0, RZ, R0, 0x3, R49, 0x48, !PT ;  /* 0x0000000300ff7812 */ /* 0x000ff60007804831 */
[----:B------:R-:W-:Y:S02]  /*7200*/  @!UPT UIADD3 URZ, UPT, UPT, URZ, URZ, URZ ;  /* 0x000000fffffff290 */ /* 0x000fe4000fffe0ff */
[----:B------:R-:W-:Y:S05]  /*7210*/  @!P0 BRA `(.L_x_113) ;  /* 0x0000000000408947 */ /* 0x000fea0003800000 */
[----:B------:R-:W1:Y:S01]  /*7220*/  LDCU.64 UR8, c[0x4][0x70] ;  /* 0x01000e00ff0877ac */ /* 0x000e620008000a00 */
[----:B------:R-:W-:Y:S01]  /*7230*/  MOV R3, 0x0 ;  /* 0x0000000000037802 */ /* 0x000fe20000000f00 */
[----:B------:R-:W-:Y:S02]  /*7240*/  HFMA2 R12, -RZ, RZ, 0, 5.9604644775390625e-08 ;  /* 0x00000001ff0c7431 */ /* 0x000fe400000001ff */
[----:B------:R-:W-:Y:S02]  /*7250*/  IMAD.MOV.U32 R8, RZ, RZ, 0x192 ;  /* 0x00000192ff087424 */ /* 0x000fe400078e00ff */
[----:B------:R-:W-:Y:S01]  /*7260*/  IMAD.MOV.U32 R13, RZ, RZ, RZ ;  /* 0x000000ffff0d7224 */ /* 0x000fe200078e00ff */
[----:B------:R-:W2:Y:S01]  /*7270*/  LDCU.64 UR6, c[0x4][0x78] ;  /* 0x01000f00ff0677ac */ /* 0x000ea20008000a00 */
[----:B------:R-:W3:Y:S01]  /*7280*/  LDC.64 R2, c[0x4][R3] ;  /* 0x0100000003027b82 */ /* 0x000ee20000000a00 */
[----:B------:R-:W5:Y:S01]  /*7290*/  LDCU.64 UR4, c[0x4][0x10] ;  /* 0x01000200ff0477ac */ /* 0x000f620008000a00 */
[----:B-1----:R-:W-:Y:S01]  /*72a0*/  MOV R5, UR9 ;  /* 0x0000000900057c02 */ /* 0x002fe20008000f00 */
[----:B------:R-:W-:Y:S01]  /*72b0*/  IMAD.U32 R4, RZ, RZ, UR8 ;  /* 0x00000008ff047e24 */ /* 0x000fe2000f8e00ff */
[----:B--2---:R-:W-:Y:S01]  /*72c0*/  MOV R7, UR7 ;  /* 0x0000000700077c02 */ /* 0x004fe20008000f00 */
[----:B------:R-:W-:Y:S01]  /*72d0*/  IMAD.U32 R6, RZ, RZ, UR6 ;  /* 0x00000006ff067e24 */ /* 0x000fe2000f8e00ff */
[----:B-----5:R-:W-:Y:S01]  /*72e0*/  MOV R11, UR5 ;  /* 0x00000005000b7c02 */ /* 0x020fe20008000f00 */
[----:B------:R-:W-:Y:S02]  /*72f0*/  IMAD.U32 R10, RZ, RZ, UR4 ;  /* 0x00000004ff0a7e24 */ /* 0x000fe4000f8e00ff */
[----:B------:R-:W-:Y:S07]  /*7300*/  LEPC R20, `(.L_x_113) ;  /* 0x000000001014794e */ /* 0x000fee0000000000 */
[----:B---34-:R-:W-:Y:S05]  /*7310*/  CALL.ABS.NOINC R2 ;  /* 0x0000000002007343 */ /* 0x018fea0003c00000 */
.L_x_113:
[----:B------:R-:W-:Y:S01]  /*7320*/  ISETP.NE.AND P0, PT, R47, RZ, PT ;  /* 0x000000ff2f00720c */ /* 0x000fe20003f05270 */
[----:B------:R-:W-:Y:S05]  /*7330*/  WARPSYNC.ALL ;  /* 0x0000000000007948 */ /* 0x000fea0003800000 */
[----:B------:R-:W-:Y:S01]  /*7340*/  R2UR UR4, R25 ;  /* 0x00000000190472ca */ /* 0x000fe200000e0000 */
[----:B------:R-:W1:Y:S01]  /*7350*/  S2UR UR5, SR_CgaCtaId ;  /* 0x00000000000579c3 */ /* 0x000e620000008800 */
[--C-:B----4-:R-:W-:Y:S01]  /*7360*/  HADD2.F32 R20, -RZ, R28.reuse.H0_H0 ;  /* 0x2000001cff147230 */ /* 0x110fe20000004100 */
[----:B------:R-:W-:Y:S01]  /*7370*/  BSSY.RECONVERGENT B0, `(.L_x_114) ;  /* 0x0000057000007945 */ /* 0x000fe20003800200 */
[----:B------:R-:W-:Y:S02]  /*7380*/  HADD2.F32 R21, -RZ, R28.H1_H1 ;  /* 0x3000001cff157230 */ /* 0x000fe40000004100 */
[--C-:B------:R-:W-:Y:S02]  /*7390*/  HADD2.F32 R25, -RZ, R29.reuse.H0_H0 ;  /* 0x2000001dff197230 */ /* 0x100fe40000004100 */
[----:B------:R-:W-:Y:S02]  /*73a0*/  HADD2.F32 R28, -RZ, R30.H0_H0 ;  /* 0x2000001eff1c7230 */ /* 0x000fe40000004100 */
[--C-:B------:R-:W-:Y:S02]  /*73b0*/  HADD2.F32 R32, -RZ, R36.reuse.H0_H0 ;  /* 0x20000024ff207230 */ /* 0x100fe40000004100 */
[----:B------:R-:W-:Y:S01]  /*73c0*/  HADD2.F32 R33, -RZ, R36.H1_H1 ;  /* 0x30000024ff217230 */ /* 0x000fe20000004100 */
[----:B------:R-:W2:Y:S01]  /*73d0*/  LDTM.16dp256bit.x4 R4, tmem[UR4+0x20] ;  /* 0x00002004000479ee */ /* 0x000ea20008120000 */
[----:B------:R-:W-:Y:S01]  /*73e0*/  NOP ;  /* 0x0000000000007918 */ /* 0x000fe20000000000 */
[----:B------:R-:W-:Y:S01]  /*73f0*/  R2UR UR4, R27 ;  /* 0x000000001b0472ca */ /* 0x000fe200000e0000 */
[----:B------:R-:W-:Y:S02]  /*7400*/  HADD2.F32 R27, -RZ, R29.H1_H1 ;  /* 0x3000001dff1b7230 */ /* 0x000fe40000004100 */
[----:B------:R-:W-:Y:S02]  /*7410*/  HADD2.F32 R29, -RZ, R30.H1_H1 ;  /* 0x3000001eff1d7230 */ /* 0x000fe40000004100 */
[--C-:B------:R-:W-:Y:S02]  /*7420*/  HADD2.F32 R30, -RZ, R31.reuse.H0_H0 ;  /* 0x2000001fff1e7230 */ /* 0x100fe40000004100 */
[----:B------:R-:W-:Y:S02]  /*7430*/  HADD2.F32 R31, -RZ, R31.H1_H1 ;  /* 0x3000001fff1f7230 */ /* 0x000fe40000004100 */
[--C-:B------:R-:W-:Y:S02]  /*7440*/  HADD2.F32 R34, -RZ, R37.reuse.H0_H0 ;  /* 0x20000025ff227230 */ /* 0x100fe40000004100 */
[----:B------:R-:W-:Y:S02]  /*7450*/  HADD2.F32 R35, -RZ, R37.H1_H1 ;  /* 0x30000025ff237230 */ /* 0x000fe40000004100 */
[----:B------:R-:W-:Y:S01]  /*7460*/  UIADD3 UR4, UPT, UPT, UR4, 0x130, URZ ;  /* 0x0000013004047890 */ /* 0x000fe2000fffe0ff */
[--C-:B------:R-:W-:Y:S02]  /*7470*/  HADD2.F32 R36, -RZ, R38.reuse.H0_H0 ;  /* 0x20000026ff247230 */ /* 0x100fe40000004100 */
[----:B------:R-:W-:Y:S02]  /*7480*/  HADD2.F32 R37, -RZ, R38.H1_H1 ;  /* 0x30000026ff257230 */ /* 0x000fe40000004100 */
[--C-:B------:R-:W-:Y:S02]  /*7490*/  HADD2.F32 R38, -RZ, R39.reuse.H0_H0 ;  /* 0x20000027ff267230 */ /* 0x100fe40000004100 */
[----:B------:R-:W-:Y:S02]  /*74a0*/  HADD2.F32 R39, -RZ, R39.H1_H1 ;  /* 0x30000027ff277230 */ /* 0x000fe40000004100 */
[C---:B--2---:R-:W-:Y:S01]  /*74b0*/  FMUL R4, R24.reuse, R4 ;  /* 0x0000000418047220 */ /* 0x044fe20000400000 */
[----:B-1----:R-:W-:Y:S01]  /*74c0*/  UPRMT UR4, UR5, 0x654, UR4 ;  /* 0x0000065405047896 */ /* 0x002fe20008000004 */
[C---:B------:R-:W-:Y:S01]  /*74d0*/  FMUL R5, R24.reuse, R5 ;  /* 0x0000000518057220 */ /* 0x040fe20000400000 */
[----:B------:R-:W-:Y:S01]  /*74e0*/  FMUL R6, R24, R6 ;  /* 0x0000000618067220 */ /* 0x000fe20000400000 */
[----:B------:R-:W-:Y:S01]  /*74f0*/  FFMA R4, R26, R20, R4 ;  /* 0x000000141a047223 */ /* 0x000fe20000000004 */
[----:B------:R-:W-:Y:S01]  /*7500*/  FMUL R7, R24, R7 ;  /* 0x0000000718077220 */ /* 0x000fe20000400000 */
[C---:B------:R-:W-:Y:S01]  /*7510*/  FFMA R5, R26.reuse, R21, R5 ;  /* 0x000000151a057223 */ /* 0x040fe20000000005 */
[----:B------:R-:W-:Y:S01]  /*7520*/  FFMA R6, R26, R25, R6 ;  /* 0x000000191a067223 */ /* 0x000fe20000000006 */
[----:B------:R-:W-:Y:S01]  /*7530*/  FMUL R8, R24, R8 ;  /* 0x0000000818087220 */ /* 0x000fe20000400000 */
[----:B------:R-:W-:Y:S01]  /*7540*/  FFMA R7, R26, R27, R7 ;  /* 0x0000001b1a077223 */ /* 0x000fe20000000007 */
[----:B------:R-:W-:Y:S01]  /*7550*/  FMUL R9, R24, R9 ;  /* 0x0000000918097220 */ /* 0x000fe20000400000 */
[----:B------:R-:W-:Y:S01]  /*7560*/  F2FP.F16.F32.PACK_AB R4, R5, R4 ;  /* 0x000000040504723e */ /* 0x000fe200000000ff */
[----:B------:R-:W-:Y:S01]  /*7570*/  SYNCS.ARRIVE.TRANS64.RED.A1T0 RZ, [UR4], RZ ;  /* 0x000000ffffff79a7 */ /* 0x000fe20008100404 */
[C---:B------:R-:W-:Y:S01]  /*7580*/  FFMA R8, R26.reuse, R28, R8 ;  /* 0x0000001c1a087223 */ /* 0x040fe20000000008 */
[----:B------:R-:W-:Y:S01]  /*7590*/  F2FP.F16.F32.PACK_AB R5, R7, R6 ;  /* 0x000000060705723e */ /* 0x000fe200000000ff */
[----:B------:R-:W-:Y:S01]  /*75a0*/  FFMA R9, R26, R29, R9 ;  /* 0x0000001d1a097223 */ /* 0x000fe20000000009 */
[C---:B------:R-:W-:Y:S01]  /*75b0*/  FMUL R10, R24.reuse, R10 ;  /* 0x0000000a180a7220 */ /* 0x040fe20000400000 */
[C---:B------:R-:W-:Y:S01]  /*75c0*/  FMUL R11, R24.reuse, R11 ;  /* 0x0000000b180b7220 */ /* 0x040fe20000400000 */
[C---:B------:R-:W-:Y:S01]  /*75d0*/  FMUL R0, R24.reuse, R12 ;  /* 0x0000000c18007220 */ /* 0x040fe20000400000 */
[----:B------:R-:W-:Y:S01]  /*75e0*/  FMUL R2, R24, R13 ;  /* 0x0000000d18027220 */ /* 0x000fe20000400000 */
[----:B------:R-:W-:Y:S01]  /*75f0*/  FFMA R10, R26, R30, R10 ;  /* 0x0000001e1a0a7223 */ /* 0x000fe2000000000a */
[----:B------:R-:W-:Y:S01]  /*7600*/  FMUL R3, R24, R14 ;  /* 0x0000000e18037220 */ /* 0x000fe20000400000 */
[----:B------:R-:W-:Y:S01]  /*7610*/  F2FP.F16.F32.PACK_AB R6, R9, R8 ;  /* 0x000000080906723e */ /* 0x000fe200000000ff */
[----:B------:R-:W-:Y:S01]  /*7620*/  FFMA R11, R26, R31, R11 ;  /* 0x0000001f1a0b7223 */ /* 0x000fe2000000000b */
[C---:B------:R-:W-:Y:S01]  /*7630*/  FMUL R15, R24.reuse, R15 ;  /* 0x0000000f180f7220 */ /* 0x040fe20000400000 */
[----:B------:R-:W-:Y:S01]  /*7640*/  FMUL R12, R24, R16 ;  /* 0x00000010180c7220 */ /* 0x000fe20000400000 */
[----:B------:R-:W-:Y:S01]  /*7650*/  FFMA R0, R26, R32, R0 ;  /* 0x000000201a007223 */ /* 0x000fe20000000000 */
[----:B------:R-:W-:Y:S01]  /*7660*/  MOV R8, UR40 ;  /* 0x0000002800087c02 */ /* 0x000fe20008000f00 */
[----:B------:R-:W-:Y:S01]  /*7670*/  FMUL R13, R24, R17 ;  /* 0x00000011180d7220 */ /* 0x000fe20000400000 */
[----:B------:R-:W-:Y:S01]  /*7680*/  FFMA R2, R26, R33, R2 ;  /* 0x000000211a027223 */ /* 0x000fe20000000002 */
[----:B------:R-:W-:Y:S01]  /*7690*/  FMUL R14, R24, R18 ;  /* 0x00000012180e7220 */ /* 0x000fe20000400000 */
[C---:B------:R-:W-:Y:S01]  /*76a0*/  FFMA R3, R26.reuse, R34, R3 ;  /* 0x000000221a037223 */ /* 0x040fe20000000003 */
[----:B------:R-:W-:Y:S01]  /*76b0*/  FFMA R15, R26, R35, R15 ;  /* 0x000000231a0f7223 */ /* 0x000fe2000000000f */
[----:B------:R-:W-:Y:S01]  /*76c0*/  FMUL R19, R24, R19 ;  /* 0x0000001318137220 */ /* 0x000fe20000400000 */
[----:B------:R-:W-:Y:S01]  /*76d0*/  FFMA R12, R26, R36, R12 ;  /* 0x000000241a0c7223 */ /* 0x000fe2000000000c */
        /* <DEDUP_REMOVED lines=25> */
[----:B------:R-:W-:Y:S01]  /*7870*/  R2UR UR12, R60 ;  /* 0x000000003c0c72ca */ /* 0x000fe200000e0000 */
[----:B------:R-:W-:Y:S02]  /*7880*/  UIADD3 UR9, UPT, UPT, UR41, 0x20, URZ ;  /* 0x0000002029097890 */ /* 0x000fe4000fffe0ff */
[----:B------:R-:W-:Y:S02]  /*7890*/  UIADD3 UR8, UPT, UPT, UR5, 0x200, URZ ;  /* 0x0000020005087890 */ /* 0x000fe4000fffe0ff */
[----:B--2---:R-:W-:Y:S04]  /*78a0*/  UIADD3 UR4, UP0, UPT, UR6, 0x680, URZ ;  /* 0x0000068006047890 */ /* 0x004fe8000ff1e0ff */
[----:B------:R-:W-:Y:S09]  /*78b0*/  UIADD3.X UR5, UPT, UPT, URZ, UR7, URZ, UP0, !UPT ;  /* 0x00000007ff057290 */ /* 0x000ff200087fe4ff */
[----:B------:R2:W-:Y:S02]  /*78c0*/  UTMASTG.4D.IM2COL [UR8], [UR4] ;  /* 0x00000008040073b5 */ /* 0x0005e40008058000 */
[----:B--2---:R0:W-:Y:S02]  /*78d0*/  UTMACMDFLUSH ;  /* 0x00000000000079b7 */ /* 0x0041e40000000000 */
.L_x_115:
[----:B------:R-:W-:Y:S05]  /*78e0*/  BSYNC.RECONVERGENT B0 ;  /* 0x0000000000007941 */ /* 0x000fea0003800200 */
.L_x_114:
[----:B------:R-:W-:Y:S01]  /*78f0*/  UIADD3 UR4, UPT, UPT, UR40, 0x1, URZ ;  /* 0x0000000128047890 */ /* 0x000fe2000fffe0ff */
[----:B------:R-:W-:Y:S03]  /*7900*/  BSSY.RECONVERGENT B0, `(.L_x_116) ;  /* 0x0000008000007945 */ /* 0x000fe60003800200 */
[----:B------:R-:W-:Y:S04]  /*7910*/  UISETP.NE.AND UP0, UPT, UR4, 0x3, UPT ;  /* 0x000000030400788c */ /* 0x000fe8000bf05270 */
[----:B------:R-:W-:Y:S02]  /*7920*/  UISETP.EQ.XOR UP1, UPT, UR42, 0x3, !UP0 ;  /* 0x000000032a00788c */ /* 0x000fe4000c722a70 */
[----:B------:R-:W-:Y:S02]  /*7930*/  USEL UR49, UR4, URZ, UP0 ;  /* 0x000000ff04317287 */ /* 0x000fe40008000000 */
[----:B------:R-:W-:Y:S04]  /*7940*/  USEL UR5, URZ, 0x1, !UP1 ;  /* 0x00000001ff057887 */ /* 0x000fe8000c800000 */
[----:B------:R-:W-:Y:S01]  /*7950*/  ULOP3.LUT UR54, UR54, UR5, URZ, 0x3c, !UPT ;  /* 0x0000000536367292 */ /* 0x000fe2000f8e3cff */
[----:B------:R-:W-:Y:S11]  /*7960*/  @P0 BRA `(.L_x_117) ;  /* 0x0000000000040947 */ /* 0x000ff60003800000 */
[----:B------:R-:W-:Y:S04]  /*7970*/  DEPBAR.LE SB0, 0x1 ;  /* 0x000080400000791a */ /* 0x000fe80000000000 */
.L_x_117:
[----:B------:R-:W-:Y:S05]  /*7980*/  BSYNC.RECONVERGENT B0 ;  /* 0x0000000000007941 */ /* 0x000fea0003800200 */
.L_x_116:
[----:B------:R-:W-:Y:S01]  /*7990*/  BAR.SYNC.DEFER_BLOCKING 0x1, 0x80 ;  /* 0x0042000000007b1d */ /* 0x000fe20000010000 */
[----:B------:R-:W-:Y:S01]  /*79a0*/  UISETP.NE.AND UP0, UPT, UR53, -0x2, UPT ;  /* 0xfffffffe3500788c */ /* 0x000fe2000bf05270 */
[----:B------:R-:W-:Y:S08]  /*79b0*/  IADD3 R22, PT, PT, R22, 0x1, RZ ;  /* 0x0000000116167810 */ /* 0x000ff00007ffe0ff */
[----:B------:R-:W-:Y:S05]  /*79c0*/  BRA.U !UP0, `(.L_x_118) ;  /* 0x0000000108287547 */ /* 0x000fea000b800000 */
[----:B------:R-:W2:Y:S01]  /*79d0*/  S2R R0, SR_CgaCtaId ;  /* 0x0000000000007919 */ /* 0x000ea20000008800 */
[----:B------:R-:W-:Y:S01]  /*79e0*/  ISETP.NE.AND P0, PT, R63, RZ, PT ;  /* 0x000000ff3f00720c */ /* 0x000fe20003f05270 */
[----:B------:R-:W-:Y:S01]  /*79f0*/  IMAD.U32 R2, RZ, RZ, UR50 ;  /* 0x00000032ff027e24 */ /* 0x000fe2000f8e00ff */
[----:B------:R-:W-:Y:S04]  /*7a00*/  UIADD3 UR4, UPT, UPT, UR50, 0x1, URZ ;  /* 0x0000000132047890 */ /* 0x000fe8000fffe0ff */
[----:B------:R-:W-:Y:S04]  /*7a10*/  UISETP.NE.AND UP0, UPT, UR4, 0x3, UPT ;  /* 0x000000030400788c */ /* 0x000fe8000bf05270 */
[----:B------:R-:W-:Y:S03]  /*7a20*/  USEL UR50, UR4, URZ, UP0 ;  /* 0x000000ff04327287 */ /* 0x000fe60008000000 */
[----:B------:R-:W-:Y:S05]  /*7a30*/  @P0 LEA R2, R2, UR48, 0x3 ;  /* 0x0000003002020c11 */ /* 0x000fea000f8e18ff */
[----:B------:R-:W-:Y:S05]  /*7a40*/  @P0 VIADD R2, R2, 0xe8 ;  /* 0x000000e802020836 */ /* 0x000fea0000000000 */
[----:B--2---:R-:W-:Y:S04]  /*7a50*/  @P0 PRMT R0, R0, 0x654, R2 ;  /* 0x0000065400000816 */ /* 0x004fe80000000002 */
[----:B------:R2:W-:Y:S03]  /*7a60*/  @P0 SYNCS.ARRIVE.TRANS64.RED.A1T0 RZ, [R0+URZ], RZ ;  /* 0x000000ff00ff09a7 */ /* 0x0005e600081004ff */
.L_x_118:
[----:B------:R-:W-:Y:S01]  /*7a70*/  R2UR UR5, R54 ;  /* 0x00000000360572ca */ /* 0x000fe200000e0000 */
[----:B------:R-:W-:Y:S01]  /*7a80*/  UISETP.NE.AND UP0, UPT, UR63, URZ, UPT ;  /* 0x000000ff3f00728c */ /* 0x000fe2000bf05270 */
[----:B------:R-:W-:Y:S01]  /*7a90*/  R2UR UR4, R55 ;  /* 0x00000000370472ca */ /* 0x000fe200000e0000 */
[----:B------:R-:W-:Y:S01]  /*7aa0*/  UIADD3 UR53, UPT, UPT, UR53, 0x2, URZ ;  /* 0x0000000235357890 */ /* 0x000fe2000fffe0ff */
[----:B------:R-:W-:Y:S02]  /*7ab0*/  R2UR UR52, R58 ;  /* 0x000000003a3472ca */ /* 0x000fe400000e0000 */
[----:B------:R-:W-:Y:S02]  /*7ac0*/  ISETP.NE.AND P0, PT, R22, 0x2, PT ;  /* 0x000000021600780c */ /* 0x000fe40003f05270 */
[----:B------:R-:W-:Y:S02]  /*7ad0*/  LOP3.LUT R44, R44, 0x1, RZ, 0x3c, !PT ;  /* 0x000000012c2c7812 */ /* 0x000fe400078e3cff */
[----:B--2---:R-:W-:Y:S02]  /*7ae0*/  SEL R0, RZ, 0x1, P0 ;  /* 0x00000001ff007807 */ /* 0x004fe40000000000 */
[----:B------:R-:W-:Y:S01]  /*7af0*/  SEL R22, R22, RZ, P0 ;  /* 0x000000ff16167207 */ /* 0x000fe20000000000 */
[----:B------:R-:W-:Y:S01]  /*7b00*/  UIADD3 UR26, UPT, UPT, UR36, UR5, URZ ;  /* 0x00000005241a7290 */ /* 0x000fe2000fffe0ff */
[----:B------:R-:W-:Y:S01]  /*7b10*/  LOP3.LUT R45, R45, R0, RZ, 0x3c, !PT ;  /* 0x000000002d2d7212 */ /* 0x000fe200078e3cff */
[----:B------:R-:W-:Y:S01]  /*7b20*/  UIADD3 UR51, UPT, UPT, UR37, UR4, URZ ;  /* 0x0000000425337290 */ /* 0x000fe2000fffe0ff */
[----:B------:R-:W-:Y:S11]  /*7b30*/  BRA.U UP0, `(.L_x_119) ;  /* 0xffffffdd00287547 */ /* 0x000ff6000b83ffff */
[----:B------:R-:W-:-:S13]  /*7b40*/  R2UR UR4, R56 ;  /* 0x00000000380472ca */ /* 0x000fda00000e0000 */
[----:B------:R-:W-:-:S09]  /*7b50*/  UISETP.NE.AND UP0, UPT, UR4, URZ, UPT ;  /* 0x000000ff0400728c */ /* 0x000fd2000bf05270 */
[----:B------:R-:W-:Y:S05]  /*7b60*/  BRA.U !UP0, `(.L_x_120) ;  /* 0x0000000108487547 */ /* 0x000fea000b800000 */
[----:B------:R-:W2:Y:S02]  /*7b70*/  LDCU.64 UR4, c[0x0][0x890] ;  /* 0x00011200ff0477ac */ /* 0x000ea40008000a00 */
[----:B--2---:R-:W-:-:S04]  /*7b80*/  UISETP.NE.U32.AND UP0, UPT, UR4, URZ, UPT ;  /* 0x000000ff0400728c */ /* 0x004fc8000bf05070 */
[----:B------:R-:W-:-:S09]  /*7b90*/  UISETP.NE.AND.EX UP0, UPT, UR5, URZ, UPT, UP0 ;  /* 0x000000ff0500728c */ /* 0x000fd2000bf05300 */
[----:B------:R-:W-:Y:S05]  /*7ba0*/  BRA.U UP0, `(.L_x_121) ;  /* 0x00000001000c7547 */ /* 0x000fea000b800000 */
[----:B------:R-:W-:-:S13]  /*7bb0*/  FSETP.NEU.AND P0, PT, R26, RZ, PT ;  /* 0x000000ff1a00720b */ /* 0x000fda0003f0d000 */
[----:B------:R-:W-:Y:S05]  /*7bc0*/  @!P0 EXIT ;  /* 0x000000000000894d */ /* 0x000fea0003800000 */
[----:B------:R-:W-:Y:S05]  /*7bd0*/  BRA `(.L_x_120) ;  /* 0x00000000002c7947 */ /* 0x000fea0003800000 */
.L_x_121:
[----:B------:R-:W-:Y:S01]  /*7be0*/  ISETP.NE.AND P0, PT, R62, RZ, PT ;  /* 0x000000ff3e00720c */ /* 0x000fe20003f05270 */
[----:B------:R-:W-:-:S12]  /*7bf0*/  BSSY.RECONVERGENT B0, `(.L_x_120) ;  /* 0x0000009000007945 */ /* 0x000fd80003800200 */
[----:B------:R-:W-:Y:S05]  /*7c00*/  @P0 BRA `(.L_x_122) ;  /* 0x0000000000140947 */ /* 0x000fea0003800000 */
[----:B------:R-:W2:Y:S02]  /*7c10*/  LDCU.64 UR4, c[0x0][0x888] ;  /* 0x00011100ff0477ac */ /* 0x000ea40008000a00 */
[----:B--2---:R-:W-:-:S04]  /*7c20*/  ISETP.NE.U32.AND P0, PT, RZ, UR4, PT ;  /* 0x00000004ff007c0c */ /* 0x004fc8000bf05070 */
[----:B------:R-:W-:-:S13]  /*7c30*/  ISETP.NE.AND.EX P0, PT, RZ, UR5, PT, P0 ;  /* 0x00000005ff007c0c */ /* 0x000fda000bf05300 */
[----:B------:R-:W-:Y:S05]  /*7c40*/  @!P0 EXIT ;  /* 0x000000000000894d */ /* 0x000fea0003800000 */
[----:B------:R-:W-:Y:S05]  /*7c50*/  BRA `(.L_x_123) ;  /* 0x0000000000087947 */ /* 0x000fea0003800000 */
.L_x_122:
[----:B------:R-:W-:-:S13]  /*7c60*/  FSETP.NEU.AND P0, PT, R26, RZ, PT ;  /* 0x000000ff1a00720b */ /* 0x000fda0003f0d000 */
[----:B------:R-:W-:Y:S05]  /*7c70*/  @!P0 EXIT ;  /* 0x000000000000894d */ /* 0x000fea0003800000 */
.L_x_123:
[----:B------:R-:W-:Y:S05]  /*7c80*/  BSYNC.RECONVERGENT B0 ;  /* 0x0000000000007941 */ /* 0x000fea0003800200 */
.L_x_120:
[----:B------:R-:W2:Y:S01]  /*7c90*/  S2UR UR5, SR_CgaCtaId ;  /* 0x00000000000579c3 */ /* 0x000ea20000008800 */
[----:B------:R-:W-:Y:S01]  /*7ca0*/  ULEA UR4, UR50, UR48, 0x3 ;  /* 0x0000003032047291 */ /* 0x000fe2000f8e18ff */
[----:B------:R-:W-:-:S04]  /*7cb0*/  DEPBAR.LE SB0, 0x0 ;  /* 0x000080000000791a */ /* 0x000fc80000000000 */
[----:B------:R-:W-:-:S04]  /*7cc0*/  UIADD3 UR4, UPT, UPT, UR4, 0xe8, URZ ;  /* 0x000000e804047890 */ /* 0x000fc8000fffe0ff */
[----:B--2---:R-:W-:-:S09]  /*7cd0*/  UPRMT UR4, UR5, 0x654, UR4 ;  /* 0x0000065405047896 */ /* 0x004fd20008000004 */
[----:B------:R-:W-:Y:S01]  /*7ce0*/  SYNCS.ARRIVE.TRANS64.RED.A1T0 RZ, [UR4], RZ ;  /* 0x000000ffffff79a7 */ /* 0x000fe20008100404 */
[----:B------:R-:W-:Y:S05]  /*7cf0*/  EXIT ;  /* 0x000000000000794d */ /* 0x000fea0003800000 */
.L_x_25:
[----:B------:R-:W-:Y:S07]  /*7d00*/  MOV R0, UR9 ;  /* 0x0000000900007c02 */ /* 0x000fee0008000f00 */
.L_x_124:
[----:B-1----:R1:W2:Y:S02]  /*7d10*/  SYNCS.PHASECHK.TRANS64.TRYWAIT P0, [R0+URZ+0x68], R5 ;  /* 0x00006805000075a7 */ /* 0x0022a400080011ff */
[----:B--2---:R-:W-:Y:S05]  /*7d20*/  @!P0 NANOSLEEP.SYNCS 0x989680 ;  /* 0x009896800000895d */ /* 0x004fea0003900000 */
[----:B------:R-:W2:Y:S02]  /*7d30*/  @!P0 SYNCS.PHASECHK.TRANS64 P0, [R0+URZ+0x68], R5 ;  /* 0x00006805000085a7 */ /* 0x000ea400080010ff */
[----:B--2---:R-:W-:Y:S05]  /*7d40*/  @!P0 BRA `(.L_x_124) ;  /* 0xfffffffc00f08947 */ /* 0x004fea000383ffff */
[----:B------:R-:W-:Y:S05]  /*7d50*/  BRA `(.L_x_24) ;  /* 0xffffff9c006c7947 */ /* 0x000fea000383ffff */
.L_x_32:
[----:B------:R-:W-:Y:S07]  /*7d60*/  MOV R0, UR9 ;  /* 0x0000000900007c02 */ /* 0x000fee0008000f00 */
.L_x_125:
[----:B-1----:R1:W2:Y:S02]  /*7d70*/  SYNCS.PHASECHK.TRANS64.TRYWAIT P0, [R0+URZ+0x68], R5 ;  /* 0x00006805000075a7 */ /* 0x0022a400080011ff */
[----:B--2---:R-:W-:Y:S05]  /*7d80*/  @!P0 NANOSLEEP.SYNCS 0x989680 ;  /* 0x009896800000895d */ /* 0x004fea0003900000 */
[----:B------:R-:W2:Y:S02]  /*7d90*/  @!P0 SYNCS.PHASECHK.TRANS64 P0, [R0+URZ+0x68], R5 ;  /* 0x00006805000085a7 */ /* 0x000ea400080010ff */
[----:B--2---:R-:W-:Y:S05]  /*7da0*/  @!P0 BRA `(.L_x_125) ;  /* 0xfffffffc00f08947 */ /* 0x004fea000383ffff */
[----:B------:R-:W-:Y:S05]  /*7db0*/  BRA `(.L_x_31) ;  /* 0xffffffa000c07947 */ /* 0x000fea000383ffff */
.L_x_37:
[----:B------:R-:W-:-:S07]  /*7dc0*/  MOV R0, UR24 ;  /* 0x0000001800007c02 */ /* 0x000fce0008000f00 */
.L_x_126:
[----:B-1----:R1:W2:Y:S02]  /*7dd0*/  SYNCS.PHASECHK.TRANS64.TRYWAIT P0, [R0+URZ+0x110], R4 ;  /* 0x00011004000075a7 */ /* 0x0022a400080011ff */
[----:B--2---:R-:W-:Y:S05]  /*7de0*/  @!P0 NANOSLEEP.SYNCS 0x989680 ;  /* 0x009896800000895d */ /* 0x004fea0003900000 */
[----:B------:R-:W2:Y:S02]  /*7df0*/  @!P0 SYNCS.PHASECHK.TRANS64 P0, [R0+URZ+0x110], R4 ;  /* 0x00011004000085a7 */ /* 0x000ea400080010ff */
[----:B--2---:R-:W-:Y:S05]  /*7e00*/  @!P0 BRA `(.L_x_126) ;  /* 0xfffffffc00f08947 */ /* 0x004fea000383ffff */
[----:B------:R-:W-:Y:S05]  /*7e10*/  BRA `(.L_x_127) ;  /* 0xffffffa4008c7947 */ /* 0x000fea000383ffff */
.L_x_41:
[----:B------:R-:W-:-:S07]  /*7e20*/  MOV R0, UR4 ;  /* 0x0000000400007c02 */ /* 0x000fce0008000f00 */
.L_x_128:
[----:B-1----:R1:W2:Y:S02]  /*7e30*/  SYNCS.PHASECHK.TRANS64.TRYWAIT P0, [R0+URZ], R2 ;  /* 0x00000002000075a7 */ /* 0x0022a400080011ff */
[----:B--2---:R-:W-:Y:S05]  /*7e40*/  @!P0 NANOSLEEP.SYNCS 0x989680 ;  /* 0x009896800000895d */ /* 0x004fea0003900000 */
[----:B------:R-:W2:Y:S02]  /*7e50*/  @!P0 SYNCS.PHASECHK.TRANS64 P0, [R0+URZ], R2 ;  /* 0x00000002000085a7 */ /* 0x000ea400080010ff */
[----:B--2---:R-:W-:Y:S05]  /*7e60*/  @!P0 BRA `(.L_x_128) ;  /* 0xfffffffc00f08947 */ /* 0x004fea000383ffff */
[----:B------:R-:W-:Y:S05]  /*7e70*/  BRA `(.L_x_129) ;  /* 0xffffffac00207947 */ /* 0x000fea000383ffff */
.L_x_42:
[----:B------:R-:W-:-:S07]  /*7e80*/  MOV R0, UR5 ;  /* 0x0000000500007c02 */ /* 0x000fce0008000f00 */
.L_x_130:
[----:B-1----:R1:W2:Y:S02]  /*7e90*/  SYNCS.PHASECHK.TRANS64.TRYWAIT P0, [R0+URZ], R3 ;  /* 0x00000003000075a7 */ /* 0x0022a400080011ff */
[----:B--2---:R-:W-:Y:S05]  /*7ea0*/  @!P0 NANOSLEEP.SYNCS 0x989680 ;  /* 0x009896800000895d */ /* 0x004fea0003900000 */
[----:B------:R-:W2:Y:S02]  /*7eb0*/  @!P0 SYNCS.PHASECHK.TRANS64 P0, [R0+URZ], R3 ;  /* 0x00000003000085a7 */ /* 0x000ea400080010ff */
[----:B--2---:R-:W-:Y:S05]  /*7ec0*/  @!P0 BRA `(.L_x_130) ;  /* 0xfffffffc00f08947 */ /* 0x004fea000383ffff */
[----:B------:R-:W-:Y:S05]  /*7ed0*/  BRA `(.L_x_131) ;  /* 0xffffffac002c7947 */ /* 0x000fea000383ffff */
.L_x_43:
[----:B------:R-:W-:-:S07]  /*7ee0*/  MOV R0, UR5 ;  /* 0x0000000500007c02 */ /* 0x000fce0008000f00 */
.L_x_132:
[----:B-1----:R1:W2:Y:S02]  /*7ef0*/  SYNCS.PHASECHK.TRANS64.TRYWAIT P0, [R0+URZ], R3 ;  /* 0x00000003000075a7 */ /* 0x0022a400080011ff */
[----:B--2---:R-:W-:Y:S05]  /*7f00*/  @!P0 NANOSLEEP.SYNCS 0x989680 ;  /* 0x009896800000895d */ /* 0x004fea0003900000 */
[----:B------:R-:W2:Y:S02]  /*7f10*/  @!P0 SYNCS.PHASECHK.TRANS64 P0, [R0+URZ], R3 ;  /* 0x00000003000085a7 */ /* 0x000ea400080010ff */
[----:B--2---:R-:W-:Y:S05]  /*7f20*/  @!P0 BRA `(.L_x_132) ;  /* 0xfffffffc00f08947 */ /* 0x004fea000383ffff */
[----:B------:R-:W-:Y:S05]  /*7f30*/  BRA `(.L_x_133) ;  /* 0xffffffac00387947 */ /* 0x000fea000383ffff */
.L_x_44:
[----:B------:R-:W-:-:S07]  /*7f40*/  MOV R0, UR5 ;  /* 0x0000000500007c02 */ /* 0x000fce0008000f00 */
.L_x_134:
[----:B-1----:R1:W2:Y:S02]  /*7f50*/  SYNCS.PHASECHK.TRANS64.TRYWAIT P0, [R0+URZ], R3 ;  /* 0x00000003000075a7 */ /* 0x0022a400080011ff */
[----:B--2---:R-:W-:Y:S05]  /*7f60*/  @!P0 NANOSLEEP.SYNCS 0x989680 ;  /* 0x009896800000895d */ /* 0x004fea0003900000 */
[----:B------:R-:W2:Y:S02]  /*7f70*/  @!P0 SYNCS.PHASECHK.TRANS64 P0, [R0+URZ], R3 ;  /* 0x00000003000085a7 */ /* 0x000ea400080010ff */
[----:B--2---:R-:W-:Y:S05]  /*7f80*/  @!P0 BRA `(.L_x_134) ;  /* 0xfffffffc00f08947 */ /* 0x004fea000383ffff */
[----:B------:R-:W-:Y:S05]  /*7f90*/  BRA `(.L_x_135) ;  /* 0xffffffac00447947 */ /* 0x000fea000383ffff */
.L_x_45:
[----:B------:R-:W-:-:S07]  /*7fa0*/  MOV R0, UR5 ;  /* 0x0000000500007c02 */ /* 0x000fce0008000f00 */
.L_x_136:
[----:B-1----:R1:W2:Y:S02]  /*7fb0*/  SYNCS.PHASECHK.TRANS64.TRYWAIT P0, [R0+URZ], R3 ;  /* 0x00000003000075a7 */ /* 0x0022a400080011ff */
[----:B--2---:R-:W-:Y:S05]  /*7fc0*/  @!P0 NANOSLEEP.SYNCS 0x989680 ;  /* 0x009896800000895d */ /* 0x004fea0003900000 */
[----:B------:R-:W2:Y:S02]  /*7fd0*/  @!P0 SYNCS.PHASECHK.TRANS64 P0, [R0+URZ], R3 ;  /* 0x00000003000085a7 */ /* 0x000ea400080010ff */
[----:B--2---:R-:W-:Y:S05]  /*7fe0*/  @!P0 BRA `(.L_x_136) ;  /* 0xfffffffc00f08947 */ /* 0x004fea000383ffff */
[----:B------:R-:W-:Y:S05]  /*7ff0*/  BRA `(.L_x_137) ;  /* 0xffffffac00507947 */ /* 0x000fea000383ffff */
.L_x_46:
[----:B------:R-:W-:-:S07]  /*8000*/  MOV R0, UR5 ;  /* 0x0000000500007c02 */ /* 0x000fce0008000f00 */
.L_x_138:
[----:B-1----:R1:W2:Y:S02]  /*8010*/  SYNCS.PHASECHK.TRANS64.TRYWAIT P0, [R0+URZ], R3 ;  /* 0x00000003000075a7 */ /* 0x0022a400080011ff */
[----:B--2---:R-:W-:Y:S05]  /*8020*/  @!P0 NANOSLEEP.SYNCS 0x989680 ;  /* 0x009896800000895d */ /* 0x004fea0003900000 */
[----:B------:R-:W2:Y:S02]  /*8030*/  @!P0 SYNCS.PHASECHK.TRANS64 P0, [R0+URZ], R3 ;  /* 0x00000003000085a7 */ /* 0x000ea400080010ff */
[----:B--2---:R-:W-:Y:S05]  /*8040*/  @!P0 BRA `(.L_x_138) ;  /* 0xfffffffc00f08947 */ /* 0x004fea000383ffff */
[----:B------:R-:W-:Y:S05]  /*8050*/  BRA `(.L_x_139) ;  /* 0xffffffac005c7947 */ /* 0x000fea000383ffff */
.L_x_47:
[----:B------:R-:W-:-:S07]  /*8060*/  MOV R0, UR5 ;  /* 0x0000000500007c02 */ /* 0x000fce0008000f00 */
.L_x_140:
[----:B-1----:R1:W2:Y:S02]  /*8070*/  SYNCS.PHASECHK.TRANS64.TRYWAIT P0, [R0+URZ], R3 ;  /* 0x00000003000075a7 */ /* 0x0022a400080011ff */
[----:B--2---:R-:W-:Y:S05]  /*8080*/  @!P0 NANOSLEEP.SYNCS 0x989680 ;  /* 0x009896800000895d */ /* 0x004fea0003900000 */
[----:B------:R-:W2:Y:S02]  /*8090*/  @!P0 SYNCS.PHASECHK.TRANS64 P0, [R0+URZ], R3 ;  /* 0x00000003000085a7 */ /* 0x000ea400080010ff */
[----:B--2---:R-:W-:Y:S05]  /*80a0*/  @!P0 BRA `(.L_x_140) ;  /* 0xfffffffc00f08947 */ /* 0x004fea000383ffff */
[----:B------:R-:W-:Y:S05]  /*80b0*/  BRA `(.L_x_141) ;  /* 0xffffffac00687947 */ /* 0x000fea000383ffff */
.L_x_48:
[----:B------:R-:W-:-:S07]  /*80c0*/  MOV R0, UR5 ;  /* 0x0000000500007c02 */ /* 0x000fce0008000f00 */
.L_x_142:
[----:B-1----:R1:W2:Y:S02]  /*80d0*/  SYNCS.PHASECHK.TRANS64.TRYWAIT P0, [R0+URZ], R3 ;  /* 0x00000003000075a7 */ /* 0x0022a400080011ff */
[----:B--2---:R-:W-:Y:S05]  /*80e0*/  @!P0 NANOSLEEP.SYNCS 0x989680 ;  /* 0x009896800000895d */ /* 0x004fea0003900000 */
[----:B------:R-:W2:Y:S02]  /*80f0*/  @!P0 SYNCS.PHASECHK.TRANS64 P0, [R0+URZ], R3 ;  /* 0x00000003000085a7 */ /* 0x000ea400080010ff */
[----:B--2---:R-:W-:Y:S05]  /*8100*/  @!P0 BRA `(.L_x_142) ;  /* 0xfffffffc00f08947 */ /* 0x004fea000383ffff */
[----:B------:R-:W-:Y:S05]  /*8110*/  BRA `(.L_x_143) ;  /* 0xffffffac00747947 */ /* 0x000fea000383ffff */
.L_x_49:
[----:B------:R-:W-:-:S07]  /*8120*/  MOV R0, UR5 ;  /* 0x0000000500007c02 */ /* 0x000fce0008000f00 */
.L_x_144:
[----:B-1----:R1:W2:Y:S02]  /*8130*/  SYNCS.PHASECHK.TRANS64.TRYWAIT P0, [R0+URZ], R3 ;  /* 0x00000003000075a7 */ /* 0x0022a400080011ff */
[----:B--2---:R-:W-:Y:S05]  /*8140*/  @!P0 NANOSLEEP.SYNCS 0x989680 ;  /* 0x009896800000895d */ /* 0x004fea0003900000 */
[----:B------:R-:W2:Y:S02]  /*8150*/  @!P0 SYNCS.PHASECHK.TRANS64 P0, [R0+URZ], R3 ;  /* 0x00000003000085a7 */ /* 0x000ea400080010ff */
[----:B--2---:R-:W-:Y:S05]  /*8160*/  @!P0 BRA `(.L_x_144) ;  /* 0xfffffffc00f08947 */ /* 0x004fea000383ffff */
[----:B------:R-:W-:Y:S05]  /*8170*/  BRA `(.L_x_145) ;  /* 0xffffffac00807947 */ /* 0x000fea000383ffff */
.L_x_50:
[----:B------:R-:W-:-:S07]  /*8180*/  MOV R0, UR5 ;  /* 0x0000000500007c02 */ /* 0x000fce0008000f00 */
.L_x_146:
[----:B-1----:R1:W2:Y:S02]  /*8190*/  SYNCS.PHASECHK.TRANS64.TRYWAIT P0, [R0+URZ], R3 ;  /* 0x00000003000075a7 */ /* 0x0022a400080011ff */
[----:B--2---:R-:W-:Y:S05]  /*81a0*/  @!P0 NANOSLEEP.SYNCS 0x989680 ;  /* 0x009896800000895d */ /* 0x004fea0003900000 */
[----:B------:R-:W2:Y:S02]  /*81b0*/  @!P0 SYNCS.PHASECHK.TRANS64 P0, [R0+URZ], R3 ;  /* 0x00000003000085a7 */ /* 0x000ea400080010ff */
[----:B--2---:R-:W-:Y:S05]  /*81c0*/  @!P0 BRA `(.L_x_146) ;  /* 0xfffffffc00f08947 */ /* 0x004fea000383ffff */
[----:B------:R-:W-:Y:S05]  /*81d0*/  BRA `(.L_x_147) ;  /* 0xffffffac008c7947 */ /* 0x000fea000383ffff */
.L_x_51:
[----:B------:R-:W-:-:S07]  /*81e0*/  MOV R0, UR5 ;  /* 0x0000000500007c02 */ /* 0x000fce0008000f00 */
.L_x_148:
[----:B-1----:R1:W2:Y:S02]  /*81f0*/  SYNCS.PHASECHK.TRANS64.TRYWAIT P0, [R0+URZ], R3 ;  /* 0x00000003000075a7 */ /* 0x0022a400080011ff */
[----:B--2---:R-:W-:Y:S05]  /*8200*/  @!P0 NANOSLEEP.SYNCS 0x989680 ;  /* 0x009896800000895d */ /* 0x004fea0003900000 */
[----:B------:R-:W2:Y:S02]  /*8210*/  @!P0 SYNCS.PHASECHK.TRANS64 P0, [R0+URZ], R3 ;  /* 0x00000003000085a7 */ /* 0x000ea400080010ff */
[----:B--2---:R-:W-:Y:S05]  /*8220*/  @!P0 BRA `(.L_x_148) ;  /* 0xfffffffc00f08947 */ /* 0x004fea000383ffff */
[----:B------:R-:W-:Y:S05]  /*8230*/  BRA `(.L_x_149) ;  /* 0xffffffac00987947 */ /* 0x000fea000383ffff */
.L_x_52:
[----:B------:R-:W-:-:S07]  /*8240*/  MOV R0, UR5 ;  /* 0x0000000500007c02 */ /* 0x000fce0008000f00 */
.L_x_150:
[----:B-1----:R1:W2:Y:S02]  /*8250*/  SYNCS.PHASECHK.TRANS64.TRYWAIT P0, [R0+URZ], R3 ;  /* 0x00000003000075a7 */ /* 0x0022a400080011ff */
[----:B--2---:R-:W-:Y:S05]  /*8260*/  @!P0 NANOSLEEP.SYNCS 0x989680 ;  /* 0x009896800000895d */ /* 0x004fea0003900000 */
[----:B------:R-:W2:Y:S02]  /*8270*/  @!P0 SYNCS.PHASECHK.TRANS64 P0, [R0+URZ], R3 ;  /* 0x00000003000085a7 */ /* 0x000ea400080010ff */
[----:B--2---:R-:W-:Y:S05]  /*8280*/  @!P0 BRA `(.L_x_150) ;  /* 0xfffffffc00f08947 */ /* 0x004fea000383ffff */
[----:B------:R-:W-:Y:S05]  /*8290*/  BRA `(.L_x_151) ;  /* 0xffffffac00a47947 */ /* 0x000fea000383ffff */
.L_x_55:
[----:B------:R-:W-:-:S07]  /*82a0*/  MOV R4, UR4 ;  /* 0x0000000400047c02 */ /* 0x000fce0008000f00 */
.L_x_152:
[----:B--2---:R2:W3:Y:S02]  /*82b0*/  SYNCS.PHASECHK.TRANS64.TRYWAIT P1, [R4+URZ+0x118], R6 ;  /* 0x00011806040075a7 */ /* 0x0044e400080211ff */
[----:B---3--:R-:W-:Y:S05]  /*82c0*/  @!P1 NANOSLEEP.SYNCS 0x989680 ;  /* 0x009896800000995d */ /* 0x008fea0003900000 */
[----:B------:R-:W3:Y:S02]  /*82d0*/  @!P1 SYNCS.PHASECHK.TRANS64 P1, [R4+URZ+0x118], R6 ;  /* 0x00011806040095a7 */ /* 0x000ee400080210ff */
[----:B---3--:R-:W-:Y:S05]  /*82e0*/  @!P1 BRA `(.L_x_152) ;  /* 0xfffffffc00f09947 */ /* 0x008fea000383ffff */
[----:B------:R-:W-:Y:S05]  /*82f0*/  BRA `(.L_x_153) ;  /* 0xffffffb000107947 */ /* 0x000fea000383ffff */
.L_x_56:
[----:B--2---:R-:W-:-:S07]  /*8300*/  MOV R4, UR4 ;  /* 0x0000000400047c02 */ /* 0x004fce0008000f00 */
.L_x_154:
[----:B--2---:R2:W3:Y:S02]  /*8310*/  SYNCS.PHASECHK.TRANS64.TRYWAIT P1, [R4+URZ+0x110], R5 ;  /* 0x00011005040075a7 */ /* 0x0044e400080211ff */
[----:B---3--:R-:W-:Y:S05]  /*8320*/  @!P1 NANOSLEEP.SYNCS 0x989680 ;  /* 0x009896800000995d */ /* 0x008fea0003900000 */
[----:B------:R-:W3:Y:S02]  /*8330*/  @!P1 SYNCS.PHASECHK.TRANS64 P1, [R4+URZ+0x110], R5 ;  /* 0x00011005040095a7 */ /* 0x000ee400080210ff */
[----:B---3--:R-:W-:Y:S05]  /*8340*/  @!P1 BRA `(.L_x_154) ;  /* 0xfffffffc00f09947 */ /* 0x008fea000383ffff */
[----:B------:R-:W-:Y:S05]  /*8350*/  BRA `(.L_x_155) ;  /* 0xffffffb000187947 */ /* 0x000fea000383ffff */
.L_x_64:
[----:B------:R-:W-:-:S07]  /*8360*/  MOV R0, UR20 ;  /* 0x0000001400007c02 */ /* 0x000fce0008000f00 */
.L_x_156:
[----:B--2---:R2:W3:Y:S02]  /*8370*/  SYNCS.PHASECHK.TRANS64.TRYWAIT P0, [R0+URZ+0x110], R4 ;  /* 0x00011004000075a7 */ /* 0x0044e400080011ff */
[----:B---3--:R-:W-:Y:S05]  /*8380*/  @!P0 NANOSLEEP.SYNCS 0x989680 ;  /* 0x009896800000895d */ /* 0x008fea0003900000 */
[----:B------:R-:W3:Y:S02]  /*8390*/  @!P0 SYNCS.PHASECHK.TRANS64 P0, [R0+URZ+0x110], R4 ;  /* 0x00011004000085a7 */ /* 0x000ee400080010ff */
[----:B---3--:R-:W-:Y:S05]  /*83a0*/  @!P0 BRA `(.L_x_156) ;  /* 0xfffffffc00f08947 */ /* 0x008fea000383ffff */
[----:B------:R-:W-:Y:S05]  /*83b0*/  BRA `(.L_x_157) ;  /* 0xffffffb400a87947 */ /* 0x000fea000383ffff */
.L_x_65:
[----:B------:R-:W-:-:S07]  /*83c0*/  MOV R4, UR25 ;  /* 0x0000001900047c02 */ /* 0x000fce0008000f00 */
.L_x_158:
[----:B--2---:R2:W3:Y:S02]  /*83d0*/  SYNCS.PHASECHK.TRANS64.TRYWAIT P0, [R4+URZ+0x130], R0 ;  /* 0x00013000040075a7 */ /* 0x0044e400080011ff */
[----:B---3--:R-:W-:Y:S05]  /*83e0*/  @!P0 NANOSLEEP.SYNCS 0x989680 ;  /* 0x009896800000895d */ /* 0x008fea0003900000 */
[----:B------:R-:W3:Y:S02]  /*83f0*/  @!P0 SYNCS.PHASECHK.TRANS64 P0, [R4+URZ+0x130], R0 ;  /* 0x00013000040085a7 */ /* 0x000ee400080010ff */
[----:B---3--:R-:W-:Y:S05]  /*8400*/  @!P0 BRA `(.L_x_158) ;  /* 0xfffffffc00f08947 */ /* 0x008fea000383ffff */
[----:B------:R-:W-:Y:S05]  /*8410*/  BRA `(.L_x_159) ;  /* 0xffffffb400c47947 */ /* 0x000fea000383ffff */
.L_x_68:
[----:B--2---:R-:W-:Y:S07]  /*8420*/  MOV R0, UR18 ;  /* 0x0000001200007c02 */ /* 0x004fee0008000f00 */
.L_x_160:
[----:B--2---:R2:W3:Y:S02]  /*8430*/  SYNCS.PHASECHK.TRANS64.TRYWAIT P0, [R0+URZ], R5 ;  /* 0x00000005000075a7 */ /* 0x0044e400080011ff */
[----:B---3--:R-:W-:Y:S05]  /*8440*/  @!P0 NANOSLEEP.SYNCS 0x989680 ;  /* 0x009896800000895d */ /* 0x008fea0003900000 */
[----:B------:R-:W3:Y:S02]  /*8450*/  @!P0 SYNCS.PHASECHK.TRANS64 P0, [R0+URZ], R5 ;  /* 0x00000005000085a7 */ /* 0x000ee400080010ff */
[----:B---3--:R-:W-:Y:S05]  /*8460*/  @!P0 BRA `(.L_x_160) ;  /* 0xfffffffc00f08947 */ /* 0x008fea000383ffff */
[----:B------:R-:W-:Y:S05]  /*8470*/  BRA `(.L_x_67) ;  /* 0xffffffb400e87947 */ /* 0x000fea000383ffff */
.L_x_71:
[----:B------:R-:W-:-:S07]  /*8480*/  MOV R0, UR4 ;  /* 0x0000000400007c02 */ /* 0x000fce0008000f00 */
.L_x_161:
[----:B--2---:R2:W4:Y:S02]  /*8490*/  SYNCS.PHASECHK.TRANS64.TRYWAIT P0, [R0+URZ], R3 ;  /* 0x00000003000075a7 */ /* 0x00452400080011ff */
[----:B----4-:R-:W-:Y:S05]  /*84a0*/  @!P0 NANOSLEEP.SYNCS 0x989680 ;  /* 0x009896800000895d */ /* 0x010fea0003900000 */
[----:B------:R-:W4:Y:S02]  /*84b0*/  @!P0 SYNCS.PHASECHK.TRANS64 P0, [R0+URZ], R3 ;  /* 0x00000003000085a7 */ /* 0x000f2400080010ff */
[----:B----4-:R-:W-:Y:S05]  /*84c0*/  @!P0 BRA `(.L_x_161) ;  /* 0xfffffffc00f08947 */ /* 0x010fea000383ffff */
[----:B------:R-:W-:Y:S05]  /*84d0*/  BRA `(.L_x_162) ;  /* 0xffffffb800e47947 */ /* 0x000fea000383ffff */
.L_x_72:
[----:B------:R-:W-:-:S07]  /*84e0*/  MOV R0, UR4 ;  /* 0x0000000400007c02 */ /* 0x000fce0008000f00 */
.L_x_163:
[----:B--2---:R2:W3:Y:S02]  /*84f0*/  SYNCS.PHASECHK.TRANS64.TRYWAIT P0, [R0+URZ], R3 ;  /* 0x00000003000075a7 */ /* 0x0044e400080011ff */
[----:B---3--:R-:W-:Y:S05]  /*8500*/  @!P0 NANOSLEEP.SYNCS 0x989680 ;  /* 0x009896800000895d */ /* 0x008fea0003900000 */
[----:B------:R-:W3:Y:S02]  /*8510*/  @!P0 SYNCS.PHASECHK.TRANS64 P0, [R0+URZ], R3 ;  /* 0x00000003000085a7 */ /* 0x000ee400080010ff */
[----:B---3--:R-:W-:Y:S05]  /*8520*/  @!P0 BRA `(.L_x_163) ;  /* 0xfffffffc00f08947 */ /* 0x008fea000383ffff */
[----:B------:R-:W-:Y:S05]  /*8530*/  BRA `(.L_x_164) ;  /* 0xffffffb800f07947 */ /* 0x000fea000383ffff */
.L_x_77:
[----:B------:R-:W-:Y:S07]  /*8540*/  MOV R0, UR24 ;  /* 0x0000001800007c02 */ /* 0x000fee0008000f00 */
.L_x_165:
[----:B--2---:R2:W4:Y:S02]  /*8550*/  SYNCS.PHASECHK.TRANS64.TRYWAIT P0, [R0+URZ+0x110], R2 ;  /* 0x00011002000075a7 */ /* 0x00452400080011ff */
[----:B----4-:R-:W-:Y:S05]  /*8560*/  @!P0 NANOSLEEP.SYNCS 0x989680 ;  /* 0x009896800000895d */ /* 0x010fea0003900000 */
[----:B------:R-:W4:Y:S02]  /*8570*/  @!P0 SYNCS.PHASECHK.TRANS64 P0, [R0+URZ+0x110], R2 ;  /* 0x00011002000085a7 */ /* 0x000f2400080010ff */
[----:B----4-:R-:W-:Y:S05]  /*8580*/  @!P0 BRA `(.L_x_165) ;  /* 0xfffffffc00f08947 */ /* 0x010fea000383ffff */
[----:B------:R-:W-:Y:S05]  /*8590*/  BRA `(.L_x_166) ;  /* 0xffffffc000247947 */ /* 0x000fea000383ffff */
.L_x_80:
[----:B------:R-:W-:Y:S07]  /*85a0*/  MOV R0, UR24 ;  /* 0x0000001800007c02 */ /* 0x000fee0008000f00 */
.L_x_167:
[----:B-1----:R1:W2:Y:S02]  /*85b0*/  SYNCS.PHASECHK.TRANS64.TRYWAIT P2, [R0+URZ+0x108], R2 ;  /* 0x00010802000075a7 */ /* 0x0022a400080411ff */
[----:B--2---:R-:W-:Y:S05]  /*85c0*/  @!P2 NANOSLEEP.SYNCS 0x989680 ;  /* 0x009896800000a95d */ /* 0x004fea0003900000 */
[----:B------:R-:W2:Y:S02]  /*85d0*/  @!P2 SYNCS.PHASECHK.TRANS64 P2, [R0+URZ+0x108], R2 ;  /* 0x000108020000a5a7 */ /* 0x000ea400080410ff */
[----:B--2---:R-:W-:Y:S05]  /*85e0*/  @!P2 BRA `(.L_x_167) ;  /* 0xfffffffc00f0a947 */ /* 0x004fea000383ffff */
[----:B------:R-:W-:Y:S05]  /*85f0*/  BRA `(.L_x_79) ;  /* 0xffffffc400847947 */ /* 0x000fea000383ffff */
.L_x_83:
[----:B------:R-:W-:Y:S07]  /*8600*/  MOV R0, UR4 ;  /* 0x0000000400007c02 */ /* 0x000fee0008000f00 */
.L_x_168:
[----:B-1----:R1:W2:Y:S02]  /*8610*/  SYNCS.PHASECHK.TRANS64.TRYWAIT P1, [R0+URZ+0xe8], R2 ;  /* 0x0000e802000075a7 */ /* 0x0022a400080211ff */
[----:B--2---:R-:W-:Y:S05]  /*8620*/  @!P1 NANOSLEEP.SYNCS 0x989680 ;  /* 0x009896800000995d */ /* 0x004fea0003900000 */
[----:B------:R-:W2:Y:S02]  /*8630*/  @!P1 SYNCS.PHASECHK.TRANS64 P1, [R0+URZ+0xe8], R2 ;  /* 0x0000e802000095a7 */ /* 0x000ea400080210ff */
[----:B--2---:R-:W-:Y:S05]  /*8640*/  @!P1 BRA `(.L_x_168) ;  /* 0xfffffffc00f09947 */ /* 0x004fea000383ffff */
[----:B------:R-:W-:Y:S05]  /*8650*/  BRA `(.L_x_169) ;  /* 0xffffffc8001c7947 */ /* 0x000fea000383ffff */
.L_x_84:
[----:B------:R-:W-:Y:S07]  /*8660*/  MOV R0, UR5 ;  /* 0x0000000500007c02 */ /* 0x000fee0008000f00 */
.L_x_170:
[----:B-1----:R1:W2:Y:S02]  /*8670*/  SYNCS.PHASECHK.TRANS64.TRYWAIT P0, [R0+URZ+0xe8], R2 ;  /* 0x0000e802000075a7 */ /* 0x0022a400080011ff */
[----:B--2---:R-:W-:Y:S05]  /*8680*/  @!P0 NANOSLEEP.SYNCS 0x989680 ;  /* 0x009896800000895d */ /* 0x004fea0003900000 */
[----:B------:R-:W2:Y:S02]  /*8690*/  @!P0 SYNCS.PHASECHK.TRANS64 P0, [R0+URZ+0xe8], R2 ;  /* 0x0000e802000085a7 */ /* 0x000ea400080010ff */
[----:B--2---:R-:W-:Y:S05]  /*86a0*/  @!P0 BRA `(.L_x_170) ;  /* 0xfffffffc00f08947 */ /* 0x004fea000383ffff */
[----:B------:R-:W-:Y:S05]  /*86b0*/  BRA `(.L_x_171) ;  /* 0xffffffc800847947 */ /* 0x000fea000383ffff */
.L_x_86:
[----:B------:R-:W-:-:S07]  /*86c0*/  MOV R0, UR4 ;  /* 0x0000000400007c02 */ /* 0x000fce0008000f00 */
.L_x_172:
[----:B-1----:R1:W3:Y:S02]  /*86d0*/  SYNCS.PHASECHK.TRANS64.TRYWAIT P0, [R0+URZ], R2 ;  /* 0x00000002000075a7 */ /* 0x0022e400080011ff */
[----:B---3--:R-:W-:Y:S05]  /*86e0*/  @!P0 NANOSLEEP.SYNCS 0x989680 ;  /* 0x009896800000895d */ /* 0x008fea0003900000 */
[----:B------:R-:W3:Y:S02]  /*86f0*/  @!P0 SYNCS.PHASECHK.TRANS64 P0, [R0+URZ], R2 ;  /* 0x00000002000085a7 */ /* 0x000ee400080010ff */
[----:B---3--:R-:W-:Y:S05]  /*8700*/  @!P0 BRA `(.L_x_172) ;  /* 0xfffffffc00f08947 */ /* 0x008fea000383ffff */
[----:B------:R-:W-:Y:S05]  /*8710*/  BRA `(.L_x_173) ;  /* 0xffffffcc00087947 */ /* 0x000fea000383ffff */
.L_x_87:
[----:B------:R-:W-:-:S07]  /*8720*/  MOV R0, UR5 ;  /* 0x0000000500007c02 */ /* 0x000fce0008000f00 */
.L_x_174:
[----:B-1----:R1:W2:Y:S02]  /*8730*/  SYNCS.PHASECHK.TRANS64.TRYWAIT P0, [R0+URZ], R2 ;  /* 0x00000002000075a7 */ /* 0x0022a400080011ff */
[----:B--2---:R-:W-:Y:S05]  /*8740*/  @!P0 NANOSLEEP.SYNCS 0x989680 ;  /* 0x009896800000895d */ /* 0x004fea0003900000 */
[----:B------:R-:W2:Y:S02]  /*8750*/  @!P0 SYNCS.PHASECHK.TRANS64 P0, [R0+URZ], R2 ;  /* 0x00000002000085a7 */ /* 0x000ea400080010ff */
[----:B--2---:R-:W-:Y:S05]  /*8760*/  @!P0 BRA `(.L_x_174) ;  /* 0xfffffffc00f08947 */ /* 0x004fea000383ffff */
[----:B------:R-:W-:Y:S05]  /*8770*/  BRA `(.L_x_175) ;  /* 0xffffffcc00147947 */ /* 0x000fea000383ffff */
.L_x_89:
[----:B------:R-:W-:Y:S07]  /*8780*/  MOV R0, UR48 ;  /* 0x0000003000007c02 */ /* 0x000fee0008000f00 */
.L_x_176:
[----:B-1----:R1:W2:Y:S02]  /*8790*/  SYNCS.PHASECHK.TRANS64.TRYWAIT P0, [R0+URZ+0x110], R2 ;  /* 0x00011002000075a7 */ /* 0x0022a400080011ff */
[----:B--2---:R-:W-:Y:S05]  /*87a0*/  @!P0 NANOSLEEP.SYNCS 0x989680 ;  /* 0x009896800000895d */ /* 0x004fea0003900000 */
[----:B------:R-:W2:Y:S02]  /*87b0*/  @!P0 SYNCS.PHASECHK.TRANS64 P0, [R0+URZ+0x110], R2 ;  /* 0x00011002000085a7 */ /* 0x000ea400080010ff */
[----:B--2---:R-:W-:Y:S05]  /*87c0*/  @!P0 BRA `(.L_x_176) ;  /* 0xfffffffc00f08947 */ /* 0x004fea000383ffff */
[----:B------:R-:W-:Y:S05]  /*87d0*/  BRA `(.L_x_177) ;  /* 0xffffffd0000c7947 */ /* 0x000fea000383ffff */
.L_x_99:
[----:B-1----:R1:W3:Y:S02]  /*87e0*/  SYNCS.PHASECHK.TRANS64.TRYWAIT P1, [R0+URZ+0xd0], R4 ;  /* 0x0000d004000075a7 */ /* 0x0022e400080211ff */
[----:B---3--:R-:W-:Y:S05]  /*87f0*/  @!P1 NANOSLEEP.SYNCS 0x989680 ;  /* 0x009896800000995d */ /* 0x008fea0003900000 */
[----:B------:R-:W3:Y:S02]  /*8800*/  @!P1 SYNCS.PHASECHK.TRANS64 P1, [R0+URZ+0xd0], R4 ;  /* 0x0000d004000095a7 */ /* 0x000ee400080210ff */
[----:B---3--:R-:W-:Y:S05]  /*8810*/  @!P1 BRA `(.L_x_99) ;  /* 0xfffffffc00f09947 */ /* 0x008fea000383ffff */
[----:B------:R-:W-:Y:S05]  /*8820*/  BRA `(.L_x_98) ;  /* 0xffffffdc00b87947 */ /* 0x000fea000383ffff */
.L_x_101:
[----:B---3--:R3:W4:Y:S02]  /*8830*/  SYNCS.PHASECHK.TRANS64.TRYWAIT P0, [R27+URZ+0x120], R3 ;  /* 0x000120031b0075a7 */ /* 0x00872400080011ff */
[----:B----4-:R-:W-:Y:S05]  /*8840*/  @!P0 NANOSLEEP.SYNCS 0x989680 ;  /* 0x009896800000895d */ /* 0x010fea0003900000 */
[----:B------:R-:W4:Y:S02]  /*8850*/  @!P0 SYNCS.PHASECHK.TRANS64 P0, [R27+URZ+0x120], R3 ;  /* 0x000120031b0085a7 */ /* 0x000f2400080010ff */
[----:B----4-:R-:W-:Y:S05]  /*8860*/  @!P0 BRA `(.L_x_101) ;  /* 0xfffffffc00f08947 */ /* 0x010fea000383ffff */
[----:B------:R-:W-:Y:S05]  /*8870*/  BRA `(.L_x_100) ;  /* 0xffffffe000087947 */ /* 0x000fea000383ffff */
.L_x_112:
[----:B-1----:R1:W2:Y:S02]  /*8880*/  SYNCS.PHASECHK.TRANS64.TRYWAIT P0, [R3+URZ+0xd0], R65 ;  /* 0x0000d041030075a7 */ /* 0x0022a400080011ff */
[----:B--2---:R-:W-:Y:S05]  /*8890*/  @!P0 NANOSLEEP.SYNCS 0x989680 ;  /* 0x009896800000895d */ /* 0x004fea0003900000 */
[----:B------:R-:W2:Y:S02]  /*88a0*/  @!P0 SYNCS.PHASECHK.TRANS64 P0, [R3+URZ+0xd0], R65 ;  /* 0x0000d041030085a7 */ /* 0x000ea400080010ff */
[----:B--2---:R-:W-:Y:S05]  /*88b0*/  @!P0 BRA `(.L_x_112) ;  /* 0xfffffffc00f08947 */ /* 0x004fea000383ffff */
[----:B------:R-:W-:Y:S05]  /*88c0*/  BRA `(.L_x_111) ;  /* 0xffffffe800247947 */ /* 0x000fea000383ffff */
        .weak           $__internal_0_$__cuda_sm10x_tcgen05_guardrail_trap_col_being_dealloced_not_returned_by_alloc
        .type           $__internal_0_$__cuda_sm10x_tcgen05_guardrail_trap_col_being_dealloced_not_returned_by_alloc,@function
        .size           $__internal_0_$__cuda_sm10x_tcgen05_guardrail_trap_col_being_dealloced_not_returned_by_alloc,($__internal_1_$__cuda_sm10x_tcgen05_guardrail_trap_phase_invalid_during_alloc - $__internal_0_$__cuda_sm10x_tcgen05_guardrail_trap_col_being_dealloced_not_returned_by_alloc)
$__internal_0_$__cuda_sm10x_tcgen05_guardrail_trap_col_being_dealloced_not_returned_by_alloc:
[----:B------:R-:W-:Y:S05]  /*88d0*/  BPT.TRAP 0x1 ;  /* 0x000000040000795c */ /* 0x000fea0000300000 */
[----:B------:R-:W-:-:S04]  /*88e0*/  MOV R3, 0x0 ;  /* 0x0000000000037802 */ /* 0x000fc80000000f00 */
[----:B------:R-:W-:Y:S05]  /*88f0*/  RET.REL.NODEC R2 `(_ZN7cutlass13device_kernelINS_4conv6kernel13ConvUniversalINS1_16ConvProblemShapeILNS1_8OperatorE0ELi2EEENS1_10collective14CollectiveConvINS1_47MainloopSm100TmaUmmaWarpSpecializedImplicitGemmILS5_0ELi13ELi2ELi1ELi2EN4cute5tupleIJNSA_1CILi2EEENSC_ILi1EEESE_EEEEENSB_IJNSC_ILi64EEESH_NSB_IJSH_EEEEEENS_6half_tESK_NSA_8TiledMMAINSA_8MMA_AtomIJNSA_20SM100_MMA_F16BF16_SSISK_SK_fLi64ELi64ELNSA_4UMMA5MajorE0ELSP_0ELNSO_7ScaleInE0ELSQ_0EEEEEENSA_6LayoutINSB_IJSE_SE_SE_EEENSB_IJNSC_ILi0EEESV_SV_EEEEENSB_IJNSA_10UnderscoreESY_SY_EEEEENS7_6detail27Sm100ImplicitGemmTileTraitsINSA_20SM90_TMA_LOAD_IM2COLENSA_14ComposedLayoutINSA_7SwizzleILi3ELi4ELi3EEENSA_18smem_ptr_flag_bitsILi16EEENST_INSB_IJNSC_ILi8EEESH_EEENSB_IJSH_SE_EEEEEEEvEENS12_INSA_23SM90_TMA_LOAD_MULTICASTES1D_vEEEENS_8epilogue10collective18CollectiveEpilogueINS1I_23Sm100TmaWarpSpecializedILi3ELi2ELi16ELb1ELb0EEEJSJ_NSB_IJNST_ISH_SE_EENST_INSC_ILi32EEESE_EEEEESK_NSB_IJNSB_IJlllEEESE_SV_EEESK_S1S_NS1I_6fusion15FusionCallbacksIS1M_NS1T_17LinearCombinationISK_fSK_fLNS_15FloatRoundStyleE2EEESJ_S1Q_JEEENSA_5SM1004TMEM4LOAD26SM100_TMEM_LOAD_16dp256b4xES13_NS14_INS15_ILi2ELi4ELi3EEES18_NST_INSB_IJS19_S1O_EEENSB_IJS1O_SE_EEEEEEENSA_17SM75_U32x4_LDSM_NENSA_21SM90_TMA_STORE_IM2COLES27_NSA_17SM90_U32x4_STSM_NENSA_39AutoVectorizingCopyWithAssumedAlignmentILi128EEEEEEvvEEEEvNT_6ParamsE) ;  /* 0xffffff7402c07950 */ /* 0x000fea0003c3ffff */
        .weak           $__internal_1_$__cuda_sm10x_tcgen05_guardrail_trap_phase_invalid_during_alloc
        .type           $__internal_1_$__cuda_sm10x_tcgen05_guardrail_trap_phase_invalid_during_alloc,@function
        .size           $__internal_1_$__cuda_sm10x_tcgen05_guardrail_trap_phase_invalid_during_alloc,($__internal_2_$__cuda_sm10x_tcgen05_guardrail_trap_unallocated_columns_being_dealloced - $__internal_1_$__cuda_sm10x_tcgen05_guardrail_trap_phase_invalid_during_alloc)
$__internal_1_$__cuda_sm10x_tcgen05_guardrail_trap_phase_invalid_during_alloc:
[----:B------:R-:W-:Y:S05]  /*8900*/  BPT.TRAP 0x1 ;  /* 0x000000040000795c */ /* 0x000fea0000300000 */
[----:B------:R-:W-:-:S04]  /*8910*/  HFMA2 R3, -RZ, RZ, 0, 0 ;  /* 0x00000000ff037431 */ /* 0x000fc800000001ff */
[----:B------:R-:W-:Y:S05]  /*8920*/  RET.REL.NODEC R2 `(_ZN7cutlass13device_kernelINS_4conv6kernel13ConvUniversalINS1_16ConvProblemShapeILNS1_8OperatorE0ELi2EEENS1_10collective14CollectiveConvINS1_47MainloopSm100TmaUmmaWarpSpecializedImplicitGemmILS5_0ELi13ELi2ELi1ELi2EN4cute5tupleIJNSA_1CILi2EEENSC_ILi1EEESE_EEEEENSB_IJNSC_ILi64EEESH_NSB_IJSH_EEEEEENS_6half_tESK_NSA_8TiledMMAINSA_8MMA_AtomIJNSA_20SM100_MMA_F16BF16_SSISK_SK_fLi64ELi64ELNSA_4UMMA5MajorE0ELSP_0ELNSO_7ScaleInE0ELSQ_0EEEEEENSA_6LayoutINSB_IJSE_SE_SE_EEENSB_IJNSC_ILi0EEESV_SV_EEEEENSB_IJNSA_10UnderscoreESY_SY_EEEEENS7_6detail27Sm100ImplicitGemmTileTraitsINSA_20SM90_TMA_LOAD_IM2COLENSA_14ComposedLayoutINSA_7SwizzleILi3ELi4ELi3EEENSA_18smem_ptr_flag_bitsILi16EEENST_INSB_IJNSC_ILi8EEESH_EEENSB_IJSH_SE_EEEEEEEvEENS12_INSA_23SM90_TMA_LOAD_MULTICASTES1D_vEEEENS_8epilogue10collective18CollectiveEpilogueINS1I_23Sm100TmaWarpSpecializedILi3ELi2ELi16ELb1ELb0EEEJSJ_NSB_IJNST_ISH_SE_EENST_INSC_ILi32EEESE_EEEEESK_NSB_IJNSB_IJlllEEESE_SV_EEESK_S1S_NS1I_6fusion15FusionCallbacksIS1M_NS1T_17LinearCombinationISK_fSK_fLNS_15FloatRoundStyleE2EEESJ_S1Q_JEEENSA_5SM1004TMEM4LOAD26SM100_TMEM_LOAD_16dp256b4xES13_NS14_INS15_ILi2ELi4ELi3EEES18_NST_INSB_IJS19_S1O_EEENSB_IJS1O_SE_EEEEEEENSA_17SM75_U32x4_LDSM_NENSA_21SM90_TMA_STORE_IM2COLES27_NSA_17SM90_U32x4_STSM_NENSA_39AutoVectorizingCopyWithAssumedAlignmentILi128EEEEEEvvEEEEvNT_6ParamsE) ;  /* 0xffffff7402b47950 */ /* 0x000fea0003c3ffff */
        .weak           $__internal_2_$__cuda_sm10x_tcgen05_guardrail_trap_unallocated_columns_being_dealloced
        .type           $__internal_2_$__cuda_sm10x_tcgen05_guardrail_trap_unallocated_columns_being_dealloced,@function
        .size           $__internal_2_$__cuda_sm10x_tcgen05_guardrail_trap_unallocated_columns_being_dealloced,(.L_x_179 - $__internal_2_$__cuda_sm10x_tcgen05_guardrail_trap_unallocated_columns_being_dealloced)
$__internal_2_$__cuda_sm10x_tcgen05_guardrail_trap_unallocated_columns_being_dealloced:
[----:B------:R-:W-:Y:S05]  /*8930*/  BPT.TRAP 0x1 ;  /* 0x000000040000795c */ /* 0x000fea0000300000 */
[----:B------:R-:W-:-:S04]  /*8940*/  MOV R3, 0x0 ;  /* 0x0000000000037802 */ /* 0x000fc80000000f00 */
[----:B------:R-:W-:Y:S05]  /*8950*/  RET.REL.NODEC R2 `(_ZN7cutlass13device_kernelINS_4conv6kernel13ConvUniversalINS1_16ConvProblemShapeILNS1_8OperatorE0ELi2EEENS1_10collective14CollectiveConvINS1_47MainloopSm100TmaUmmaWarpSpecializedImplicitGemmILS5_0ELi13ELi2ELi1ELi2EN4cute5tupleIJNSA_1CILi2EEENSC_ILi1EEESE_EEEEENSB_IJNSC_ILi64EEESH_NSB_IJSH_EEEEEENS_6half_tESK_NSA_8TiledMMAINSA_8MMA_AtomIJNSA_20SM100_MMA_F16BF16_SSISK_SK_fLi64ELi64ELNSA_4UMMA5MajorE0ELSP_0ELNSO_7ScaleInE0ELSQ_0EEEEEENSA_6LayoutINSB_IJSE_SE_SE_EEENSB_IJNSC_ILi0EEESV_SV_EEEEENSB_IJNSA_10UnderscoreESY_SY_EEEEENS7_6detail27Sm100ImplicitGemmTileTraitsINSA_20SM90_TMA_LOAD_IM2COLENSA_14ComposedLayoutINSA_7SwizzleILi3ELi4ELi3EEENSA_18smem_ptr_flag_bitsILi16EEENST_INSB_IJNSC_ILi8EEESH_EEENSB_IJSH_SE_EEEEEEEvEENS12_INSA_23SM90_TMA_LOAD_MULTICASTES1D_vEEEENS_8epilogue10collective18CollectiveEpilogueINS1I_23Sm100TmaWarpSpecializedILi3ELi2ELi16ELb1ELb0EEEJSJ_NSB_IJNST_ISH_SE_EENST_INSC_ILi32EEESE_EEEEESK_NSB_IJNSB_IJlllEEESE_SV_EEESK_S1S_NS1I_6fusion15FusionCallbacksIS1M_NS1T_17LinearCombinationISK_fSK_fLNS_15FloatRoundStyleE2EEESJ_S1Q_JEEENSA_5SM1004TMEM4LOAD26SM100_TMEM_LOAD_16dp256b4xES13_NS14_INS15_ILi2ELi4ELi3EEES18_NST_INSB_IJS19_S1O_EEENSB_IJS1O_SE_EEEEEEENSA_17SM75_U32x4_LDSM_NENSA_21SM90_TMA_STORE_IM2COLES27_NSA_17SM90_U32x4_STSM_NENSA_39AutoVectorizingCopyWithAssumedAlignmentILi128EEEEEEvvEEEEvNT_6ParamsE) ;  /* 0xffffff7402a87950 */ /* 0x000fea0003c3ffff */
.L_x_178:
[----:B------:R-:W-:-:S00]  /*8960*/  BRA `(.L_x_178) ;  /* 0xfffffffc00fc7947 */ /* 0x000fc0000383ffff */
[----:B------:R-:W-:-:S00]  /*8970*/  NOP ;  /* 0x0000000000007918 */ /* 0x000fc00000000000 */
        /* <DEDUP_REMOVED lines=8> */
.L_x_179:


//--------------------- .nv.global.init           --------------------------
	.section	.nv.global.init,"aw",@progbits
.nv.global.init:
	.type		$str$29,@object
	.size		$str$29,($str$30 - $str$29)
$str$29:
        /*0000*/ 	.byte	0x28, 0x61, 0x64, 0x64, 0x72, 0x65, 0x73, 0x73, 0x20, 0x26, 0x20, 0x6d, 0x61, 0x73, 0x6b, 0x29
        /*0010*/ 	.byte	0x20, 0x3d, 0x3d, 0x20, 0x30, 0x00
	.type		$str$30,@object
	.size		$str$30,($str$28 - $str$30)
$str$30:
        /*0016*/ 	.byte	0x2f, 0x74, 0x6d, 0x70, 0x2f, 0x63, 0x75, 0x74, 0x6c, 0x61, 0x73, 0x73, 0x5f, 0x73, 0x77, 0x65
        /*0026*/ 	.byte	0x65, 0x70, 0x5f, 0x73, 0x72, 0x63, 0x2f, 0x69, 0x6e, 0x63, 0x6c, 0x75, 0x64, 0x65, 0x2f, 0x63
        /*0036*/ 	.byte	0x75, 0x74, 0x65, 0x2f, 0x70, 0x6f, 0x69, 0x6e, 0x74, 0x65, 0x72, 0x5f, 0x66, 0x6c, 0x61, 0x67
        /*0046*/ 	.byte	0x67, 0x65, 0x64, 0x2e, 0x68, 0x70, 0x70, 0x00
	.type		$str$28,@object
	.size		$str$28,($str$27 - $str$28)
$str$28:
        /*004e*/ 	.byte	0x2f, 0x74, 0x6d, 0x70, 0x2f, 0x63, 0x75, 0x74, 0x6c, 0x61, 0x73, 0x73, 0x5f, 0x73, 0x77, 0x65
        /*005e*/ 	.byte	0x65, 0x70, 0x5f, 0x73, 0x72, 0x63, 0x2f, 0x69, 0x6e, 0x63, 0x6c, 0x75, 0x64, 0x65, 0x2f, 0x63
        /*006e*/ 	.byte	0x75, 0x74, 0x65, 0x2f, 0x61, 0x74, 0x6f, 0x6d, 0x2f, 0x63, 0x6f, 0x70, 0x79, 0x5f, 0x74, 0x72
        /*007e*/ 	.byte	0x61, 0x69, 0x74, 0x73, 0x5f, 0x73, 0x6d, 0x31, 0x30, 0x30, 0x2e, 0x68, 0x70, 0x70, 0x00
	.type		$str$27,@object
	.size		$str$27,(__unnamed_1 - $str$27)
$str$27:
        /*008d*/ 	.byte	0x28, 0x28, 0x75, 0x69, 0x6e, 0x74, 0x33, 0x32, 0x5f, 0x74, 0x28, 0x74, 0x68, 0x72, 0x65, 0x61
        /*009d*/ 	.byte	0x64, 0x49, 0x64, 0x78, 0x2e, 0x78, 0x29, 0x20, 0x2f, 0x20, 0x33, 0x32, 0x29, 0x20, 0x25, 0x20
        /*00ad*/ 	.byte	0x34, 0x29, 0x20, 0x3d, 0x3d, 0x20, 0x28, 0x28, 0x28, 0x74, 0x6d, 0x65, 0x6d, 0x5f, 0x61, 0x64
        /*00bd*/ 	.byte	0x64, 0x72, 0x20, 0x3e, 0x3e, 0x20, 0x31, 0x36, 0x29, 0x20, 0x2f, 0x20, 0x33, 0x32, 0x29, 0x20
        /*00cd*/ 	.byte	0x25, 0x20, 0x34, 0x29, 0x00
	.type		__unnamed_1,@object
	.size		__unnamed_1,(__unnamed_2 - __unnamed_1)
__unnamed_1:
        /*00d2*/ 	.byte	0x61, 0x75, 0x74, 0x6f, 0x20, 0x63, 0x75, 0x74, 0x65, 0x3a, 0x3a, 0x61, 0x73, 0x5f, 0x70, 0x6f
        /* <DEDUP_REMOVED lines=24> */
        /*0262*/ 	.byte	0x3e, 0x3e, 0x3e, 0x5d, 0x00
	.type		__unnamed_2,@object
	.size		__unnamed_2,(.L_2 - __unnamed_2)
__unnamed_2:
        /* <DEDUP_REMOVED lines=46> */
.L_2:


//--------------------- .nv.shared._ZN7cutlass13device_kernelINS_4conv6kernel13ConvUniversalINS1_16ConvProblemShapeILNS1_8OperatorE0ELi2EEENS1_10collective14CollectiveConvINS1_47MainloopSm100TmaUmmaWarpSpecializedImplicitGemmILS5_0ELi13ELi2ELi1ELi2EN4cute5tupleIJNSA_1CILi2EEENSC_ILi1EEESE_EEEEENSB_IJNSC_ILi64EEESH_NSB_IJSH_EEEEEENS_6half_tESK_NSA_8TiledMMAINSA_8MMA_AtomIJNSA_20SM100_MMA_F16BF16_SSISK_SK_fLi64ELi64ELNSA_4UMMA5MajorE0ELSP_0ELNSO_7ScaleInE0ELSQ_0EEEEEENSA_6LayoutINSB_IJSE_SE_SE_EEENSB_IJNSC_ILi0EEESV_SV_EEEEENSB_IJNSA_10UnderscoreESY_SY_EEEEENS7_6detail27Sm100ImplicitGemmTileTraitsINSA_20SM90_TMA_LOAD_IM2COLENSA_14ComposedLayoutINSA_7SwizzleILi3ELi4ELi3EEENSA_18smem_ptr_flag_bitsILi16EEENST_INSB_IJNSC_ILi8EEESH_EEENSB_IJSH_SE_EEEEEEEvEENS12_INSA_23SM90_TMA_LOAD_MULTICASTES1D_vEEEENS_8epilogue10collective18CollectiveEpilogueINS1I_23Sm100TmaWarpSpecializedILi3ELi2ELi16ELb1ELb0EEEJSJ_NSB_IJNST_ISH_SE_EENST_INSC_ILi32EEESE_EEEEESK_NSB_IJNSB_IJlllEEESE_SV_EEESK_S1S_NS1I_6fusion15FusionCallbacksIS1M_NS1T_17LinearCombinationISK_fSK_fLNS_15FloatRoundStyleE2EEESJ_S1Q_JEEENSA_5SM1004TMEM4LOAD26SM100_TMEM_LOAD_16dp256b4xES13_NS14_INS15_ILi2ELi4ELi3EEES18_NST_INSB_IJS19_S1O_EEENSB_IJS1O_SE_EEEEEEENSA_17SM75_U32x4_LDSM_NENSA_21SM90_TMA_STORE_IM2COLES27_NSA_17SM90_U32x4_STSM_NENSA_39AutoVectorizingCopyWithAssumedAlignmentILi128EEEEEEvvEEEEvNT_6ParamsE --------------------------
	.section	.nv.shared._ZN7cutlass13device_kernelINS_4conv6kernel13ConvUniversalINS1_16ConvProblemShapeILNS1_8OperatorE0ELi2EEENS1_10collective14CollectiveConvINS1_47MainloopSm100TmaUmmaWarpSpecializedImplicitGemmILS5_0ELi13ELi2ELi1ELi2EN4cute5tupleIJNSA_1CILi2EEENSC_ILi1EEESE_EEEEENSB_IJNSC_ILi64EEESH_NSB_IJSH_EEEEEENS_6half_tESK_NSA_8TiledMMAINSA_8MMA_AtomIJNSA_20SM100_MMA_F16BF16_SSISK_SK_fLi64ELi64ELNSA_4UMMA5MajorE0ELSP_0ELNSO_7ScaleInE0ELSQ_0EEEEEENSA_6LayoutINSB_IJSE_SE_SE_EEENSB_IJNSC_ILi0EEESV_SV_EEEEENSB_IJNSA_10UnderscoreESY_SY_EEEEENS7_6detail27Sm100ImplicitGemmTileTraitsINSA_20SM90_TMA_LOAD_IM2COLENSA_14ComposedLayoutINSA_7SwizzleILi3ELi4ELi3EEENSA_18smem_ptr_flag_bitsILi16EEENST_INSB_IJNSC_ILi8EEESH_EEENSB_IJSH_SE_EEEEEEEvEENS12_INSA_23SM90_TMA_LOAD_MULTICASTES1D_vEEEENS_8epilogue10collective18CollectiveEpilogueINS1I_23Sm100TmaWarpSpecializedILi3ELi2ELi16ELb1ELb0EEEJSJ_NSB_IJNST_ISH_SE_EENST_INSC_ILi32EEESE_EEEEESK_NSB_IJNSB_IJlllEEESE_SV_EEESK_S1S_NS1I_6fusion15FusionCallbacksIS1M_NS1T_17LinearCombinationISK_fSK_fLNS_15FloatRoundStyleE2EEESJ_S1Q_JEEENSA_5SM1004TMEM4LOAD26SM100_TMEM_LOAD_16dp256b4xES13_NS14_INS15_ILi2ELi4ELi3EEES18_NST_INSB_IJS19_S1O_EEENSB_IJS1O_SE_EEEEEEENSA_17SM75_U32x4_LDSM_NENSA_21SM90_TMA_STORE_IM2COLES27_NSA_17SM90_U32x4_STSM_NENSA_39AutoVectorizingCopyWithAssumedAlignmentILi128EEEEEEvvEEEEvNT_6ParamsE,"aw",@nobits
	.sectionflags	@""
	.align	16
	.zero		1024


//--------------------- .nv.shared.reserved.0     --------------------------
	.section	.nv.shared.reserved.0,"aw",@nobits
	.weak		__nv_reservedSMEM_offset_0_alias
	.size		__nv_reservedSMEM_offset_0_alias, 0, 64
	.other		__nv_reservedSMEM_offset_0_alias,@"STO_CUDA_RESERVED_SHARED STV_DEFAULT"
__nv_reservedSMEM_offset_0_alias:
	.zero		0
.nv.shared.reserved.0:
	.zero		64
	.weak		__nv_reservedSMEM_tcgen05_partition
	.type		__nv_reservedSMEM_tcgen05_partition,@object
	.size		__nv_reservedSMEM_tcgen05_partition,(.L_0 - __nv_reservedSMEM_tcgen05_partition)
__nv_reservedSMEM_tcgen05_partition:
	.zero		32
.L_0:


//--------------------- .nv.global                --------------------------
	.section	.nv.global,"aw",@nobits
.nv.global:
	.type		_ZN39_INTERNAL_3e22d2fc_4_k_cu_ea8ee2c4_35194cute1_E,@object
	.size		_ZN39_INTERNAL_3e22d2fc_4_k_cu_ea8ee2c4_35194cute1_E,(_ZN39_INTERNAL_3e22d2fc_4_k_cu_ea8ee2c4_35194cuda3std3__45__cpo6cbeginE - _ZN39_INTERNAL_3e22d2fc_4_k_cu_ea8ee2c4_35194cute1_E)
_ZN39_INTERNAL_3e22d2fc_4_k_cu_ea8ee2c4_35194cute1_E:
	.zero		1
	.type		_ZN39_INTERNAL_3e22d2fc_4_k_cu_ea8ee2c4_35194cuda3std3__45__cpo6cbeginE,@object
	.size		_ZN39_INTERNAL_3e22d2fc_4_k_cu_ea8ee2c4_35194cuda3std3__45__cpo6cbeginE,(_ZN39_INTERNAL_3e22d2fc_4_k_cu_ea8ee2c4_35194cuda3std3__48in_placeE - _ZN39_INTERNAL_3e22d2fc_4_k_cu_ea8ee2c4_35194cuda3std3__45__cpo6cbeginE)
_ZN39_INTERNAL_3e22d2fc_4_k_cu_ea8ee2c4_35194cuda3std3__45__cpo6cbeginE:
	.zero		1
	.type		_ZN39_INTERNAL_3e22d2fc_4_k_cu_ea8ee2c4_35194cuda3std3__48in_placeE,@object
	.size		_ZN39_INTERNAL_3e22d2fc_4_k_cu_ea8ee2c4_35194cuda3std3__48in_placeE,(_ZN39_INTERNAL_3e22d2fc_4_k_cu_ea8ee2c4_35194cuda3std6ranges3__45__cpo9iter_moveE - _ZN39_INTERNAL_3e22d2fc_4_k_cu_ea8ee2c4_35194cuda3std3__48in_placeE)
_ZN39_INTERNAL_3e22d2fc_4_k_cu_ea8ee2c4_35194cuda3std3__48in_placeE:
	.zero		1
	.type		_ZN39_INTERNAL_3e22d2fc_4_k_cu_ea8ee2c4_35194cuda3std6ranges3__45__cpo9iter_moveE,@object
	.size		_ZN39_INTERNAL_3e22d2fc_4_k_cu_ea8ee2c4_35194cuda3std6ranges3__45__cpo9iter_moveE,(_ZN39_INTERNAL_3e22d2fc_4_k_cu_ea8ee2c4_35194cuda3std3__45__cpo5beginE - _ZN39_INTERNAL_3e22d2fc_4_k_cu_ea8ee2c4_35194cuda3std6ranges3__45__cpo9iter_moveE)
_ZN39_INTERNAL_3e22d2fc_4_k_cu_ea8ee2c4_35194cuda3std6ranges3__45__cpo9iter_moveE:
	.zero		1
	.type		_ZN39_INTERNAL_3e22d2fc_4_k_cu_ea8ee2c4_35194cuda3std3__45__cpo5beginE,@object
	.size		_ZN39_INTERNAL_3e22d2fc_4_k_cu_ea8ee2c4_35194cuda3std3__45__cpo5beginE,(_ZN39_INTERNAL_3e22d2fc_4_k_cu_ea8ee2c4_35194cuda3std3__441_GLOBAL__N__3e22d2fc_4_k_cu_ea8ee2c4_35196ignoreE - _ZN39_INTERNAL_3e22d2fc_4_k_cu_ea8ee2c4_35194cuda3std3__45__cpo5beginE)
_ZN39_INTERNAL_3e22d2fc_4_k_cu_ea8ee2c4_35194cuda3std3__45__cpo5beginE:
	.zero		1
	.type		_ZN39_INTERNAL_3e22d2fc_4_k_cu_ea8ee2c4_35194cuda3std3__441_GLOBAL__N__3e22d2fc_4_k_cu_ea8ee2c4_35196ignoreE,@object
	.size		_ZN39_INTERNAL_3e22d2fc_4_k_cu_ea8ee2c4_35194cuda3std3__441_GLOBAL__N__3e22d2fc_4_k_cu_ea8ee2c4_35196ignoreE,(_ZN39_INTERNAL_3e22d2fc_4_k_cu_ea8ee2c4_35194cute7productE - _ZN39_INTERNAL_3e22d2fc_4_k_cu_ea8ee2c4_35194cuda3std3__441_GLOBAL__N__3e22d2fc_4_k_cu_ea8ee2c4_35196ignoreE)
_ZN39_INTERNAL_3e22d2fc_4_k_cu_ea8ee2c4_35194cuda3std3__441_GLOBAL__N__3e22d2fc_4_k_cu_ea8ee2c4_35196ignoreE:
	.zero		1
	.type		_ZN39_INTERNAL_3e22d2fc_4_k_cu_ea8ee2c4_35194cute7productE,@object
	.size		_ZN39_INTERNAL_3e22d2fc_4_k_cu_ea8ee2c4_35194cute7productE,(_ZN39_INTERNAL_3e22d2fc_4_k_cu_ea8ee2c4_35194cuda3std3__45__cpo3endE - _ZN39_INTERNAL_3e22d2fc_4_k_cu_ea8ee2c4_35194cute7productE)
_ZN39_INTERNAL_3e22d2fc_4_k_cu_ea8ee2c4_35194cute7productE:
	.zero		1
	.type		_ZN39_INTERNAL_3e22d2fc_4_k_cu_ea8ee2c4_35194cuda3std3__45__cpo3endE,@object
	.size		_ZN39_INTERNAL_3e22d2fc_4_k_cu_ea8ee2c4_35194cuda3std3__45__cpo3endE,(_ZN39_INTERNAL_3e22d2fc_4_k_cu_ea8ee2c4_35194cuda3std3__419piecewise_constructE - _ZN39_INTERNAL_3e22d2fc_4_k_cu_ea8ee2c4_35194cuda3std3__45__cpo3endE)
_ZN39_INTERNAL_3e22d2fc_4_k_cu_ea8ee2c4_35194cuda3std3__45__cpo3endE:
	.zero		1
	.type		_ZN39_INTERNAL_3e22d2fc_4_k_cu_ea8ee2c4_35194cuda3std3__419piecewise_constructE,@object
	.size		_ZN39_INTERNAL_3e22d2fc_4_k_cu_ea8ee2c4_35194cuda3std3__419piecewise_constructE,(_ZN39_INTERNAL_3e22d2fc_4_k_cu_ea8ee2c4_35194cuda3std3__45__cpo4cendE - _ZN39_INTERNAL_3e22d2fc_4_k_cu_ea8ee2c4_35194cuda3std3__419piecewise_constructE)
_ZN39_INTERNAL_3e22d2fc_4_k_cu_ea8ee2c4_35194cuda3std3__419piecewise_constructE:
	.zero		1
	.type		_ZN39_INTERNAL_3e22d2fc_4_k_cu_ea8ee2c4_35194cuda3std3__45__cpo4cendE,@object
	.size		_ZN39_INTERNAL_3e22d2fc_4_k_cu_ea8ee2c4_35194cuda3std3__45__cpo4cendE,(_ZN39_INTERNAL_3e22d2fc_4_k_cu_ea8ee2c4_35194cuda3std6ranges3__45__cpo4swapE - _ZN39_INTERNAL_3e22d2fc_4_k_cu_ea8ee2c4_35194cuda3std3__45__cpo4cendE)
_ZN39_INTERNAL_3e22d2fc_4_k_cu_ea8ee2c4_35194cuda3std3__45__cpo4cendE:
	.zero		1
	.type		_ZN39_INTERNAL_3e22d2fc_4_k_cu_ea8ee2c4_35194cuda3std6ranges3__45__cpo4swapE,@object
	.size		_ZN39_INTERNAL_3e22d2fc_4_k_cu_ea8ee2c4_35194cuda3std6ranges3__45__cpo4swapE,(.L_10 - _ZN39_INTERNAL_3e22d2fc_4_k_cu_ea8ee2c4_35194cuda3std6ranges3__45__cpo4swapE)
_ZN39_INTERNAL_3e22d2fc_4_k_cu_ea8ee2c4_35194cuda3std6ranges3__45__cpo4swapE:
	.zero		1
.L_10:


//--------------------- .nv.constant0._ZN7cutlass13device_kernelINS_4conv6kernel13ConvUniversalINS1_16ConvProblemShapeILNS1_8OperatorE0ELi2EEENS1_10collective14CollectiveConvINS1_47MainloopSm100TmaUmmaWarpSpecializedImplicitGemmILS5_0ELi13ELi2ELi1ELi2EN4cute5tupleIJNSA_1CILi2EEENSC_ILi1EEESE_EEEEENSB_IJNSC_ILi64EEESH_NSB_IJSH_EEEEEENS_6half_tESK_NSA_8TiledMMAINSA_8MMA_AtomIJNSA_20SM100_MMA_F16BF16_SSISK_SK_fLi64ELi64ELNSA_4UMMA5MajorE0ELSP_0ELNSO_7ScaleInE0ELSQ_0EEEEEENSA_6LayoutINSB_IJSE_SE_SE_EEENSB_IJNSC_ILi0EEESV_SV_EEEEENSB_IJNSA_10UnderscoreESY_SY_EEEEENS7_6detail27Sm100ImplicitGemmTileTraitsINSA_20SM90_TMA_LOAD_IM2COLENSA_14ComposedLayoutINSA_7SwizzleILi3ELi4ELi3EEENSA_18smem_ptr_flag_bitsILi16EEENST_INSB_IJNSC_ILi8EEESH_EEENSB_IJSH_SE_EEEEEEEvEENS12_INSA_23SM90_TMA_LOAD_MULTICASTES1D_vEEEENS_8epilogue10collective18CollectiveEpilogueINS1I_23Sm100TmaWarpSpecializedILi3ELi2ELi16ELb1ELb0EEEJSJ_NSB_IJNST_ISH_SE_EENST_INSC_ILi32EEESE_EEEEESK_NSB_IJNSB_IJlllEEESE_SV_EEESK_S1S_NS1I_6fusion15FusionCallbacksIS1M_NS1T_17LinearCombinationISK_fSK_fLNS_15FloatRoundStyleE2EEESJ_S1Q_JEEENSA_5SM1004TMEM4LOAD26SM100_TMEM_LOAD_16dp256b4xES13_NS14_INS15_ILi2ELi4ELi3EEES18_NST_INSB_IJS19_S1O_EEENSB_IJS1O_SE_EEEEEEENSA_17SM75_U32x4_LDSM_NENSA_21SM90_TMA_STORE_IM2COLES27_NSA_17SM90_U32x4_STSM_NENSA_39AutoVectorizingCopyWithAssumedAlignmentILi128EEEEEEvvEEEEvNT_6ParamsE --------------------------
	.section	.nv.constant0._ZN7cutlass13device_kernelINS_4conv6kernel13ConvUniversalINS1_16ConvProblemShapeILNS1_8OperatorE0ELi2EEENS1_10collective14CollectiveConvINS1_47MainloopSm100TmaUmmaWarpSpecializedImplicitGemmILS5_0ELi13ELi2ELi1ELi2EN4cute5tupleIJNSA_1CILi2EEENSC_ILi1EEESE_EEEEENSB_IJNSC_ILi64EEESH_NSB_IJSH_EEEEEENS_6half_tESK_NSA_8TiledMMAINSA_8MMA_AtomIJNSA_20SM100_MMA_F16BF16_SSISK_SK_fLi64ELi64ELNSA_4UMMA5MajorE0ELSP_0ELNSO_7ScaleInE0ELSQ_0EEEEEENSA_6LayoutINSB_IJSE_SE_SE_EEENSB_IJNSC_ILi0EEESV_SV_EEEEENSB_IJNSA_10UnderscoreESY_SY_EEEEENS7_6detail27Sm100ImplicitGemmTileTraitsINSA_20SM90_TMA_LOAD_IM2COLENSA_14ComposedLayoutINSA_7SwizzleILi3ELi4ELi3EEENSA_18smem_ptr_flag_bitsILi16EEENST_INSB_IJNSC_ILi8EEESH_EEENSB_IJSH_SE_EEEEEEEvEENS12_INSA_23SM90_TMA_LOAD_MULTICASTES1D_vEEEENS_8epilogue10collective18CollectiveEpilogueINS1I_23Sm100TmaWarpSpecializedILi3ELi2ELi16ELb1ELb0EEEJSJ_NSB_IJNST_ISH_SE_EENST_INSC_ILi32EEESE_EEEEESK_NSB_IJNSB_IJlllEEESE_SV_EEESK_S1S_NS1I_6fusion15FusionCallbacksIS1M_NS1T_17LinearCombinationISK_fSK_fLNS_15FloatRoundStyleE2EEESJ_S1Q_JEEENSA_5SM1004TMEM4LOAD26SM100_TMEM_LOAD_16dp256b4xES13_NS14_INS15_ILi2ELi4ELi3EEES18_NST_INSB_IJS19_S1O_EEENSB_IJS1O_SE_EEEEEEENSA_17SM75_U32x4_LDSM_NENSA_21SM90_TMA_STORE_IM2COLES27_NSA_17SM90_U32x4_STSM_NENSA_39AutoVectorizingCopyWithAssumedAlignmentILi128EEEEEEvvEEEEvNT_6ParamsE,"a",@progbits
	.sectionflags	@""
	.align	4
.nv.constant0._ZN7cutlass13device_kernelINS_4conv6kernel13ConvUniversalINS1_16ConvProblemShapeILNS1_8OperatorE0ELi2EEENS1_10collective14CollectiveConvINS1_47MainloopSm100TmaUmmaWarpSpecializedImplicitGemmILS5_0ELi13ELi2ELi1ELi2EN4cute5tupleIJNSA_1CILi2EEENSC_ILi1EEESE_EEEEENSB_IJNSC_ILi64EEESH_NSB_IJSH_EEEEEENS_6half_tESK_NSA_8TiledMMAINSA_8MMA_AtomIJNSA_20SM100_MMA_F16BF16_SSISK_SK_fLi64ELi64ELNSA_4UMMA5MajorE0ELSP_0ELNSO_7ScaleInE0ELSQ_0EEEEEENSA_6LayoutINSB_IJSE_SE_SE_EEENSB_IJNSC_ILi0EEESV_SV_EEEEENSB_IJNSA_10UnderscoreESY_SY_EEEEENS7_6detail27Sm100ImplicitGemmTileTraitsINSA_20SM90_TMA_LOAD_IM2COLENSA_14ComposedLayoutINSA_7SwizzleILi3ELi4ELi3EEENSA_18smem_ptr_flag_bitsILi16EEENST_INSB_IJNSC_ILi8EEESH_EEENSB_IJSH_SE_EEEEEEEvEENS12_INSA_23SM90_TMA_LOAD_MULTICASTES1D_vEEEENS_8epilogue10collective18CollectiveEpilogueINS1I_23Sm100TmaWarpSpecializedILi3ELi2ELi16ELb1ELb0EEEJSJ_NSB_IJNST_ISH_SE_EENST_INSC_ILi32EEESE_EEEEESK_NSB_IJNSB_IJlllEEESE_SV_EEESK_S1S_NS1I_6fusion15FusionCallbacksIS1M_NS1T_17LinearCombinationISK_fSK_fLNS_15FloatRoundStyleE2EEESJ_S1Q_JEEENSA_5SM1004TMEM4LOAD26SM100_TMEM_LOAD_16dp256b4xES13_NS14_INS15_ILi2ELi4ELi3EEES18_NST_INSB_IJS19_S1O_EEENSB_IJS1O_SE_EEEEEEENSA_17SM75_U32x4_LDSM_NENSA_21SM90_TMA_STORE_IM2COLES27_NSA_17SM90_U32x4_STSM_NENSA_39AutoVectorizingCopyWithAssumedAlignmentILi128EEEEEEvvEEEEvNT_6ParamsE:
	.zero		2944


//--------------------- SYMBOLS --------------------------

	.type		.nv.reservedSmem.offset0,@object
	.size		.nv.reservedSmem.offset0,0x4
	.type		.nv.reservedSmem.cap,@object
	.size		.nv.reservedSmem.cap,0x4
	.type		__assertfail,@function
